	.target	sm_100a

	.elftype	@"ET_EXEC"


//--------------------- .note.nv.tkinfo           --------------------------
	.section	.note.nv.tkinfo,"",@"SHT_NOTE"
	.sectionflags	@"SHF_NOTE_NV_TKINFO"
	.tkinfo
        /*0018*/ 	.word	0x00000002
        /*0030*/ 	.string	""
        /*0030*/ 	.string	"ptxas"
        /*0030*/ 	.string	"Cuda compilation tools, release 13.0, V13.0.88"
        /*0030*/ 	.string	"Build cuda_13.0.r13.0/compiler.36424714_0"
        /*0030*/ 	.string	"-arch sm_100a -m 64 "



//--------------------- .note.nv.cuinfo           --------------------------
	.section	.note.nv.cuinfo,"",@"SHT_NOTE"
	.sectionflags	@"SHF_NOTE_NV_CUINFO"
        /*0018*/ 	.short	0x0002
        /*001a*/ 	.short	0x0064
        /*001c*/ 	.short	0x0082
	.zero		2


//--------------------- .nv.info                  --------------------------
	.section	.nv.info,"",@"SHT_CUDA_INFO"
	.align	4


	//----- nvinfo : EIATTR_REGCOUNT
	.align		4
        /*0000*/ 	.byte	0x04, 0x2f
        /*0002*/ 	.short	(.L_19 - .L_18)
	.align		4
.L_18:
        /*0004*/ 	.word	index@(_ZN7cutlass13device_kernelINS_4gemm6kernel13GemmUniversalIN4cute5tupleIJiiiiEEENS1_10collective13CollectiveMmaINS1_35MainloopSm100TmaUmmaWarpSpecializedILi36ELi2ELi4ENS5_IJNS4_1CILi1EEESB_SB_EEEEENS5_IJNSA_ILi64EEENSA_ILi32EEESE_EEENS_12float_e4m3_tENS5_IJlSB_lEEESH_SI_NS4_8TiledMMAINS4_8MMA_AtomIJNS4_10MMA_TraitsINS4_19SM100_MMA_F8F6F4_SSEJSH_SH_fSE_SF_NS4_17integral_constantINS4_4UMMA5MajorELSP_0EEESQ_NSN_INSO_7ScaleInELSR_0EEESS_EEEEEENS4_6LayoutISC_NS5_IJNSA_ILi0EEESW_SW_EEEEENS5_IJNS4_10UnderscoreESZ_SZ_EEEEENS4_13SM90_TMA_LOADENS4_14ComposedLayoutINS4_7SwizzleILi2ELi4ELi3EEENS4_18smem_ptr_flag_bitsILi8EEENSV_INS5_IJNSA_ILi8EEESE_EEENS5_IJSE_SB_EEEEEEEvNS4_8identityES12_S1C_vS1D_EENS_8epilogue10collective18CollectiveEpilogueINS1F_23Sm100TmaWarpSpecializedILi1ELi1ELi16ELb0ELb0EEEJSG_NS5_IJNSV_ISE_SB_EENSV_ISF_SB_EEEEESH_SI_SH_SI_NS1F_6fusion15FusionCallbacksIS1J_NS1N_17LinearCombinationISH_fSH_fLNS_15FloatRoundStyleE2EEESG_S1M_JEEENS4_5SM1004TMEM4LOAD26SM100_TMEM_LOAD_16dp32b16xES12_NS13_INS14_ILi1ELi4ELi3EEES17_NSV_INS5_IJS18_SF_EEENS5_IJSF_SB_EEEEEEENS4_39AutoVectorizingCopyWithAssumedAlignmentILi128EEENS4_14SM90_TMA_STOREES21_S23_S23_EEEvvEEEEvNT_6ParamsE)
        /*0008*/ 	.word	0x0000004c


	//----- nvinfo : EIATTR_FRAME_SIZE
	.align		4
.L_19:
        /*000c*/ 	.byte	0x04, 0x11
        /*000e*/ 	.short	(.L_21 - .L_20)
	.align		4
.L_20:
        /*0010*/ 	.word	index@($__internal_2_$__cuda_sm10x_tcgen05_guardrail_trap_unallocated_columns_being_dealloced)
        /*0014*/ 	.word	0x00000000


	//----- nvinfo : EIATTR_FRAME_SIZE
	.align		4
.L_21:
        /*0018*/ 	.byte	0x04, 0x11
        /*001a*/ 	.short	(.L_23 - .L_22)
	.align		4
.L_22:
        /*001c*/ 	.word	index@($__internal_1_$__cuda_sm10x_tcgen05_guardrail_trap_phase_invalid_during_alloc)
        /*0020*/ 	.word	0x00000000


	//----- nvinfo : EIATTR_FRAME_SIZE
	.align		4
.L_23:
        /*0024*/ 	.byte	0x04, 0x11
        /*0026*/ 	.short	(.L_25 - .L_24)
	.align		4
.L_24:
        /*0028*/ 	.word	index@($__internal_0_$__cuda_sm10x_tcgen05_guardrail_trap_col_being_dealloced_not_returned_by_alloc)
        /*002c*/ 	.word	0x00000000


	//----- nvinfo : EIATTR_FRAME_SIZE
	.align		4
.L_25:
        /*0030*/ 	.byte	0x04, 0x11
        /*0032*/ 	.short	(.L_27 - .L_26)
	.align		4
.L_26:
        /*0034*/ 	.word	index@(_ZN7cutlass13device_kernelINS_4gemm6kernel13GemmUniversalIN4cute5tupleIJiiiiEEENS1_10collective13CollectiveMmaINS1_35MainloopSm100TmaUmmaWarpSpecializedILi36ELi2ELi4ENS5_IJNS4_1CILi1EEESB_SB_EEEEENS5_IJNSA_ILi64EEENSA_ILi32EEESE_EEENS_12float_e4m3_tENS5_IJlSB_lEEESH_SI_NS4_8TiledMMAINS4_8MMA_AtomIJNS4_10MMA_TraitsINS4_19SM100_MMA_F8F6F4_SSEJSH_SH_fSE_SF_NS4_17integral_constantINS4_4UMMA5MajorELSP_0EEESQ_NSN_INSO_7ScaleInELSR_0EEESS_EEEEEENS4_6LayoutISC_NS5_IJNSA_ILi0EEESW_SW_EEEEENS5_IJNS4_10UnderscoreESZ_SZ_EEEEENS4_13SM90_TMA_LOADENS4_14ComposedLayoutINS4_7SwizzleILi2ELi4ELi3EEENS4_18smem_ptr_flag_bitsILi8EEENSV_INS5_IJNSA_ILi8EEESE_EEENS5_IJSE_SB_EEEEEEEvNS4_8identityES12_S1C_vS1D_EENS_8epilogue10collective18CollectiveEpilogueINS1F_23Sm100TmaWarpSpecializedILi1ELi1ELi16ELb0ELb0EEEJSG_NS5_IJNSV_ISE_SB_EENSV_ISF_SB_EEEEESH_SI_SH_SI_NS1F_6fusion15FusionCallbacksIS1J_NS1N_17LinearCombinationISH_fSH_fLNS_15FloatRoundStyleE2EEESG_S1M_JEEENS4_5SM1004TMEM4LOAD26SM100_TMEM_LOAD_16dp32b16xES12_NS13_INS14_ILi1ELi4ELi3EEES17_NSV_INS5_IJS18_SF_EEENS5_IJSF_SB_EEEEEEENS4_39AutoVectorizingCopyWithAssumedAlignmentILi128EEENS4_14SM90_TMA_STOREES21_S23_S23_EEEvvEEEEvNT_6ParamsE)
        /*0038*/ 	.word	0x00000000


	//----- nvinfo : EIATTR_MIN_STACK_SIZE
	.align		4
.L_27:
        /*003c*/ 	.byte	0x04, 0x12
        /*003e*/ 	.short	(.L_29 - .L_28)
	.align		4
.L_28:
        /*0040*/ 	.word	index@(_ZN7cutlass13device_kernelINS_4gemm6kernel13GemmUniversalIN4cute5tupleIJiiiiEEENS1_10collective13CollectiveMmaINS1_35MainloopSm100TmaUmmaWarpSpecializedILi36ELi2ELi4ENS5_IJNS4_1CILi1EEESB_SB_EEEEENS5_IJNSA_ILi64EEENSA_ILi32EEESE_EEENS_12float_e4m3_tENS5_IJlSB_lEEESH_SI_NS4_8TiledMMAINS4_8MMA_AtomIJNS4_10MMA_TraitsINS4_19SM100_MMA_F8F6F4_SSEJSH_SH_fSE_SF_NS4_17integral_constantINS4_4UMMA5MajorELSP_0EEESQ_NSN_INSO_7ScaleInELSR_0EEESS_EEEEEENS4_6LayoutISC_NS5_IJNSA_ILi0EEESW_SW_EEEEENS5_IJNS4_10UnderscoreESZ_SZ_EEEEENS4_13SM90_TMA_LOADENS4_14ComposedLayoutINS4_7SwizzleILi2ELi4ELi3EEENS4_18smem_ptr_flag_bitsILi8EEENSV_INS5_IJNSA_ILi8EEESE_EEENS5_IJSE_SB_EEEEEEEvNS4_8identityES12_S1C_vS1D_EENS_8epilogue10collective18CollectiveEpilogueINS1F_23Sm100TmaWarpSpecializedILi1ELi1ELi16ELb0ELb0EEEJSG_NS5_IJNSV_ISE_SB_EENSV_ISF_SB_EEEEESH_SI_SH_SI_NS1F_6fusion15FusionCallbacksIS1J_NS1N_17LinearCombinationISH_fSH_fLNS_15FloatRoundStyleE2EEESG_S1M_JEEENS4_5SM1004TMEM4LOAD26SM100_TMEM_LOAD_16dp32b16xES12_NS13_INS14_ILi1ELi4ELi3EEES17_NSV_INS5_IJS18_SF_EEENS5_IJSF_SB_EEEEEEENS4_39AutoVectorizingCopyWithAssumedAlignmentILi128EEENS4_14SM90_TMA_STOREES21_S23_S23_EEEvvEEEEvNT_6ParamsE)
        /*0044*/ 	.word	0x00000000
.L_29:


//--------------------- .nv.compat                --------------------------
	.section	.nv.compat,"",@"SHT_CUDA_COMPAT_INFO"
	.align	4
        /*0000*/ 	.byte	0x02, 0x09, 0x01, 0x00, 0x02, 0x02, 0x02, 0x00, 0x02, 0x05, 0x05, 0x00, 0x03, 0x07, 0x01, 0x01
        /*0010*/ 	.byte	0x02, 0x03, 0x01, 0x00, 0x02, 0x06, 0x01, 0x00, 0x04, 0x0b, 0x08, 0x00, 0x09, 0x00, 0x00, 0x00
        /*0020*/ 	.byte	0x00, 0x00, 0x00, 0x00


//--------------------- .nv.info._ZN7cutlass13device_kernelINS_4gemm6kernel13GemmUniversalIN4cute5tupleIJiiiiEEENS1_10collective13CollectiveMmaINS1_35MainloopSm100TmaUmmaWarpSpecializedILi36ELi2ELi4ENS5_IJNS4_1CILi1EEESB_SB_EEEEENS5_IJNSA_ILi64EEENSA_ILi32EEESE_EEENS_12float_e4m3_tENS5_IJlSB_lEEESH_SI_NS4_8TiledMMAINS4_8MMA_AtomIJNS4_10MMA_TraitsINS4_19SM100_MMA_F8F6F4_SSEJSH_SH_fSE_SF_NS4_17integral_constantINS4_4UMMA5MajorELSP_0EEESQ_NSN_INSO_7ScaleInELSR_0EEESS_EEEEEENS4_6LayoutISC_NS5_IJNSA_ILi0EEESW_SW_EEEEENS5_IJNS4_10UnderscoreESZ_SZ_EEEEENS4_13SM90_TMA_LOADENS4_14ComposedLayoutINS4_7SwizzleILi2ELi4ELi3EEENS4_18smem_ptr_flag_bitsILi8EEENSV_INS5_IJNSA_ILi8EEESE_EEENS5_IJSE_SB_EEEEEEEvNS4_8identityES12_S1C_vS1D_EENS_8epilogue10collective18CollectiveEpilogueINS1F_23Sm100TmaWarpSpecializedILi1ELi1ELi16ELb0ELb0EEEJSG_NS5_IJNSV_ISE_SB_EENSV_ISF_SB_EEEEESH_SI_SH_SI_NS1F_6fusion15FusionCallbacksIS1J_NS1N_17LinearCombinationISH_fSH_fLNS_15FloatRoundStyleE2EEESG_S1M_JEEENS4_5SM1004TMEM4LOAD26SM100_TMEM_LOAD_16dp32b16xES12_NS13_INS14_ILi1ELi4ELi3EEES17_NSV_INS5_IJS18_SF_EEENS5_IJSF_SB_EEEEEEENS4_39AutoVectorizingCopyWithAssumedAlignmentILi128EEENS4_14SM90_TMA_STOREES21_S23_S23_EEEvvEEEEvNT_6ParamsE --------------------------
	.section	.nv.info._ZN7cutlass13device_kernelINS_4gemm6kernel13GemmUniversalIN4cute5tupleIJiiiiEEENS1_10collective13CollectiveMmaINS1_35MainloopSm100TmaUmmaWarpSpecializedILi36ELi2ELi4ENS5_IJNS4_1CILi1EEESB_SB_EEEEENS5_IJNSA_ILi64EEENSA_ILi32EEESE_EEENS_12float_e4m3_tENS5_IJlSB_lEEESH_SI_NS4_8TiledMMAINS4_8MMA_AtomIJNS4_10MMA_TraitsINS4_19SM100_MMA_F8F6F4_SSEJSH_SH_fSE_SF_NS4_17integral_constantINS4_4UMMA5MajorELSP_0EEESQ_NSN_INSO_7ScaleInELSR_0EEESS_EEEEEENS4_6LayoutISC_NS5_IJNSA_ILi0EEESW_SW_EEEEENS5_IJNS4_10UnderscoreESZ_SZ_EEEEENS4_13SM90_TMA_LOADENS4_14ComposedLayoutINS4_7SwizzleILi2ELi4ELi3EEENS4_18smem_ptr_flag_bitsILi8EEENSV_INS5_IJNSA_ILi8EEESE_EEENS5_IJSE_SB_EEEEEEEvNS4_8identityES12_S1C_vS1D_EENS_8epilogue10collective18CollectiveEpilogueINS1F_23Sm100TmaWarpSpecializedILi1ELi1ELi16ELb0ELb0EEEJSG_NS5_IJNSV_ISE_SB_EENSV_ISF_SB_EEEEESH_SI_SH_SI_NS1F_6fusion15FusionCallbacksIS1J_NS1N_17LinearCombinationISH_fSH_fLNS_15FloatRoundStyleE2EEESG_S1M_JEEENS4_5SM1004TMEM4LOAD26SM100_TMEM_LOAD_16dp32b16xES12_NS13_INS14_ILi1ELi4ELi3EEES17_NSV_INS5_IJS18_SF_EEENS5_IJSF_SB_EEEEEEENS4_39AutoVectorizingCopyWithAssumedAlignmentILi128EEENS4_14SM90_TMA_STOREES21_S23_S23_EEEvvEEEEvNT_6ParamsE,"",@"SHT_CUDA_INFO"
	.sectionflags	@""
	.align	4


	//----- nvinfo : EIATTR_CUDA_API_VERSION
	.align		4
        /*0000*/ 	.byte	0x04, 0x37
        /*0002*/ 	.short	(.L_31 - .L_30)
.L_30:
        /*0004*/ 	.word	0x00000082


	//----- nvinfo : EIATTR_KPARAM_INFO
	.align		4
.L_31:
        /*0008*/ 	.byte	0x04, 0x17
        /*000a*/ 	.short	(.L_33 - .L_32)
.L_32:
        /*000c*/ 	.word	0x00000000
        /*0010*/ 	.short	0x0000
        /*0012*/ 	.short	0x0000
        /*0014*/ 	.byte	0x00, 0xf0, 0x01, 0x20


	//----- nvinfo : EIATTR_AT_ENTRY_FRAGMENTS
	.align		4
.L_33:
        /*0018*/ 	.byte	0x04, 0x4f
        /*001a*/ 	.short	(.L_35 - .L_34)


	//   ....[0]....
.L_34:
        /*001c*/ 	.word	0x00000006


	//----- nvinfo : EIATTR_RESERVED_SMEM_USED
	.align		4
.L_35:
        /*0020*/ 	.byte	0x01, 0x41
	.zero		2


	//----- nvinfo : EIATTR_SPARSE_MMA_MASK
	.align		4
        /*0024*/ 	.byte	0x03, 0x50
        /*0026*/ 	.short	0x0000


	//----- nvinfo : EIATTR_TCGEN05_1CTA_USED
	.align		4
        /*0028*/ 	.byte	0x01, 0x51
	.zero		2


	//----- nvinfo : EIATTR_MAXREG_COUNT
	.align		4
        /*002c*/ 	.byte	0x03, 0x1b
        /*002e*/ 	.short	0x00ff


	//----- nvinfo : EIATTR_NUM_BARRIERS
	.align		4
        /*0030*/ 	.byte	0x02, 0x4c
        /*0032*/ 	.byte	0x07
	.zero		1


	//----- nvinfo : EIATTR_EXTERNS
	.align		4
        /*0034*/ 	.byte	0x04, 0x0f
        /*0036*/ 	.short	(.L_37 - .L_36)


	//   ....[0]....
	.align		4
.L_36:
        /*0038*/ 	.word	index@(__assertfail)


	//----- nvinfo : EIATTR_MERCURY_ISA_VERSION
	.align		4
.L_37:
        /*003c*/ 	.byte	0x03, 0x5f
        /*003e*/ 	.short	0x0101


	//----- nvinfo : EIATTR_INT_WARP_WIDE_INSTR_OFFSETS
	.align		4
        /*0040*/ 	.byte	0x04, 0x31
        /*0042*/ 	.short	(.L_39 - .L_38)


	//   ....[0]....
.L_38:
        /*0044*/ 	.word	0x000021b0


	//   ....[1]....
        /*0048*/ 	.word	0x00004d70


	//   ....[2]....
        /*004c*/ 	.word	0x00004da0


	//   ....[3]....
        /*0050*/ 	.word	0x00004df0


	//   ....[4]....
        /*0054*/ 	.word	0x000057f0


	//   ....[5]....
        /*0058*/ 	.word	0x000058e0


	//----- nvinfo : EIATTR_COOP_GROUP_MASK_REGIDS
	.align		4
.L_39:
        /*005c*/ 	.byte	0x04, 0x29
        /*005e*/ 	.short	(.L_41 - .L_40)


	//   ....[0]....
.L_40:
        /*0060*/ 	.word	0xffffffff


	//   ....[1]....
        /*0064*/ 	.word	0xffffffff


	//   ....[2]....
        /*0068*/ 	.word	0xffffffff


	//   ....[3]....
        /*006c*/ 	.word	0xffffffff


	//   ....[4]....
        /*0070*/ 	.word	0xffffffff


	//   ....[5]....
        /*0074*/ 	.word	0xffffffff


	//   ....[6]....
        /*0078*/ 	.word	0xffffffff


	//   ....[7]....
        /*007c*/ 	.word	0xffffffff


	//   ....[8]....
        /*0080*/ 	.word	0xffffffff


	//   ....[9]....
        /*0084*/ 	.word	0xffffffff


	//   ....[10]....
        /*0088*/ 	.word	0xffffffff


	//   ....[11]....
        /*008c*/ 	.word	0xffffffff


	//   ....[12]....
        /*0090*/ 	.word	0xffffffff


	//----- nvinfo : EIATTR_COOP_GROUP_INSTR_OFFSETS
	.align		4
.L_41:
        /*0094*/ 	.byte	0x04, 0x28
        /*0096*/ 	.short	(.L_43 - .L_42)


	//   ....[0]....
.L_42:
        /*0098*/ 	.word	0x00000090


	//   ....[1]....
        /*009c*/ 	.word	0x000004d0


	//   ....[2]....
        /*00a0*/ 	.word	0x00000a70


	//   ....[3]....
        /*00a4*/ 	.word	0x00000bb0


	//   ....[4]....
        /*00a8*/ 	.word	0x00000cb0


	//   ....[5]....
        /*00ac*/ 	.word	0x00000e20


	//   ....[6]....
        /*00b0*/ 	.word	0x00000fc0


	//   ....[7]....
        /*00b4*/ 	.word	0x00002090


	//   ....[8]....
        /*00b8*/ 	.word	0x00004070


	//   ....[9]....
        /*00bc*/ 	.word	0x00004280


	//   ....[10]....
        /*00c0*/ 	.word	0x000042b0


	//   ....[11]....
        /*00c4*/ 	.word	0x00004c60


	//   ....[12]....
        /*00c8*/ 	.word	0x00004e90


	//----- nvinfo : EIATTR_VRC_CTA_INIT_COUNT
	.align		4
.L_43:
        /*00cc*/ 	.byte	0x02, 0x4a
        /*00ce*/ 	.byte	0x80
	.zero		1


	//----- nvinfo : EIATTR_SYSCALL_OFFSETS
	.align		4
        /*00d0*/ 	.byte	0x04, 0x46
        /*00d2*/ 	.short	(.L_45 - .L_44)


	//   ....[0]....
.L_44:
        /*00d4*/ 	.word	0x000062b0


	//   ....[1]....
        /*00d8*/ 	.word	0x000063f0


	//   ....[2]....
        /*00dc*/ 	.word	0x00006b00


	//----- nvinfo : EIATTR_MBARRIER_INSTR_OFFSETS
	.align		4
.L_45:
        /*00e0*/ 	.byte	0x04, 0x39
        /*00e2*/ 	.short	(.L_47 - .L_46)


	//   ....[0]....
.L_46:
        /*00e4*/ 	.word	0x000005d0
        /*00e8*/ 	.word	0x000000ff
        /*00ec*/ 	.word	0x00000000
        /*00f0*/ 	.short	0x0100
        /*00f2*/ 	.byte	0x05
	.zero		1


	//   ....[1]....
        /*00f4*/ 	.word	0x000005e0
        /*00f8*/ 	.word	0x000000ff
        /*00fc*/ 	.word	0x00000120
        /*0100*/ 	.short	0x0100
        /*0102*/ 	.byte	0x05
	.zero		1


	//   ....[2]....
        /*0104*/ 	.word	0x000005f0
        /*0108*/ 	.word	0x000000ff
        /*010c*/ 	.word	0x00000008
        /*0110*/ 	.short	0x0100
        /*0112*/ 	.byte	0x05
	.zero		1


	//   ....[3]....
        /*0114*/ 	.word	0x00000600
        /*0118*/ 	.word	0x000000ff
        /*011c*/ 	.word	0x00000128
        /*0120*/ 	.short	0x0100
        /*0122*/ 	.byte	0x05
	.zero		1


	//   ....[4]....
        /*0124*/ 	.word	0x00000610
        /*0128*/ 	.word	0x000000ff
        /*012c*/ 	.word	0x00000010
        /*0130*/ 	.short	0x0100
        /*0132*/ 	.byte	0x05
	.zero		1


	//   ....[5]....
        /*0134*/ 	.word	0x00000620
        /*0138*/ 	.word	0x000000ff
        /*013c*/ 	.word	0x00000130
        /*0140*/ 	.short	0x0100
        /*0142*/ 	.byte	0x05
	.zero		1


	//   ....[6]....
        /*0144*/ 	.word	0x00000630
        /*0148*/ 	.word	0x000000ff
        /*014c*/ 	.word	0x00000018
        /*0150*/ 	.short	0x0100
        /*0152*/ 	.byte	0x05
	.zero		1


	//   ....[7]....
        /*0154*/ 	.word	0x00000640
        /*0158*/ 	.word	0x000000ff
        /*015c*/ 	.word	0x00000138
        /*0160*/ 	.short	0x0100
        /*0162*/ 	.byte	0x05
	.zero		1


	//   ....[8]....
        /*0164*/ 	.word	0x00000650
        /*0168*/ 	.word	0x000000ff
        /*016c*/ 	.word	0x00000020
        /*0170*/ 	.short	0x0100
        /*0172*/ 	.byte	0x05
	.zero		1


	//   ....[9]....
        /*0174*/ 	.word	0x00000660
        /*0178*/ 	.word	0x000000ff
        /*017c*/ 	.word	0x00000140
        /*0180*/ 	.short	0x0100
        /*0182*/ 	.byte	0x05
	.zero		1


	//   ....[10]....
        /*0184*/ 	.word	0x00000670
        /*0188*/ 	.word	0x000000ff
        /*018c*/ 	.word	0x00000028
        /*0190*/ 	.short	0x0100
        /*0192*/ 	.byte	0x05
	.zero		1


	//   ....[11]....
        /*0194*/ 	.word	0x00000680
        /*0198*/ 	.word	0x000000ff
        /*019c*/ 	.word	0x00000148
        /*01a0*/ 	.short	0x0100
        /*01a2*/ 	.byte	0x05
	.zero		1


	//   ....[12]....
        /*01a4*/ 	.word	0x00000690
        /*01a8*/ 	.word	0x000000ff
        /*01ac*/ 	.word	0x00000030
        /*01b0*/ 	.short	0x0100
        /*01b2*/ 	.byte	0x05
	.zero		1


	//   ....[13]....
        /*01b4*/ 	.word	0x000006a0
        /*01b8*/ 	.word	0x000000ff
        /*01bc*/ 	.word	0x00000150
        /*01c0*/ 	.short	0x0100
        /*01c2*/ 	.byte	0x05
	.zero		1


	//   ....[14]....
        /*01c4*/ 	.word	0x000006b0
        /*01c8*/ 	.word	0x000000ff
        /*01cc*/ 	.word	0x00000038
        /*01d0*/ 	.short	0x0100
        /*01d2*/ 	.byte	0x05
	.zero		1


	//   ....[15]....
        /*01d4*/ 	.word	0x000006c0
        /*01d8*/ 	.word	0x000000ff
        /*01dc*/ 	.word	0x00000158
        /*01e0*/ 	.short	0x0100
        /*01e2*/ 	.byte	0x05
	.zero		1


	//   ....[16]....
        /*01e4*/ 	.word	0x000006d0
        /*01e8*/ 	.word	0x000000ff
        /*01ec*/ 	.word	0x00000040
        /*01f0*/ 	.short	0x0100
        /*01f2*/ 	.byte	0x05
	.zero		1


	//   ....[17]....
        /*01f4*/ 	.word	0x000006e0
        /*01f8*/ 	.word	0x000000ff
        /*01fc*/ 	.word	0x00000160
        /*0200*/ 	.short	0x0100
        /*0202*/ 	.byte	0x05
	.zero		1


	//   ....[18]....
        /*0204*/ 	.word	0x000006f0
        /*0208*/ 	.word	0x000000ff
        /*020c*/ 	.word	0x00000048
        /*0210*/ 	.short	0x0100
        /*0212*/ 	.byte	0x05
	.zero		1


	//   ....[19]....
        /*0214*/ 	.word	0x00000700
        /*0218*/ 	.word	0x000000ff
        /*021c*/ 	.word	0x00000168
        /*0220*/ 	.short	0x0100
        /*0222*/ 	.byte	0x05
	.zero		1


	//   ....[20]....
        /*0224*/ 	.word	0x00000710
        /*0228*/ 	.word	0x000000ff
        /*022c*/ 	.word	0x00000050
        /*0230*/ 	.short	0x0100
        /*0232*/ 	.byte	0x05
	.zero		1


	//   ....[21]....
        /*0234*/ 	.word	0x00000720
        /*0238*/ 	.word	0x000000ff
        /*023c*/ 	.word	0x00000170
        /*0240*/ 	.short	0x0100
        /*0242*/ 	.byte	0x05
	.zero		1


	//   ....[22]....
        /*0244*/ 	.word	0x00000730
        /*0248*/ 	.word	0x000000ff
        /*024c*/ 	.word	0x00000058
        /*0250*/ 	.short	0x0100
        /*0252*/ 	.byte	0x05
	.zero		1


	//   ....[23]....
        /*0254*/ 	.word	0x00000740
        /*0258*/ 	.word	0x000000ff
        /*025c*/ 	.word	0x00000178
        /*0260*/ 	.short	0x0100
        /*0262*/ 	.byte	0x05
	.zero		1


	//   ....[24]....
        /*0264*/ 	.word	0x00000750
        /*0268*/ 	.word	0x000000ff
        /*026c*/ 	.word	0x00000060
        /*0270*/ 	.short	0x0100
        /*0272*/ 	.byte	0x05
	.zero		1


	//   ....[25]....
        /*0274*/ 	.word	0x00000760
        /*0278*/ 	.word	0x000000ff
        /*027c*/ 	.word	0x00000180
        /*0280*/ 	.short	0x0100
        /*0282*/ 	.byte	0x05
	.zero		1


	//   ....[26]....
        /*0284*/ 	.word	0x00000770
        /*0288*/ 	.word	0x000000ff
        /*028c*/ 	.word	0x00000068
        /*0290*/ 	.short	0x0100
        /*0292*/ 	.byte	0x05
	.zero		1


	//   ....[27]....
        /*0294*/ 	.word	0x00000780
        /*0298*/ 	.word	0x000000ff
        /*029c*/ 	.word	0x00000188
        /*02a0*/ 	.short	0x0100
        /*02a2*/ 	.byte	0x05
	.zero		1


	//   ....[28]....
        /*02a4*/ 	.word	0x00000790
        /*02a8*/ 	.word	0x000000ff
        /*02ac*/ 	.word	0x00000070
        /*02b0*/ 	.short	0x0100
        /*02b2*/ 	.byte	0x05
	.zero		1


	//   ....[29]....
        /*02b4*/ 	.word	0x000007a0
        /*02b8*/ 	.word	0x000000ff
        /*02bc*/ 	.word	0x00000190
        /*02c0*/ 	.short	0x0100
        /*02c2*/ 	.byte	0x05
	.zero		1


	//   ....[30]....
        /*02c4*/ 	.word	0x000007b0
        /*02c8*/ 	.word	0x000000ff
        /*02cc*/ 	.word	0x00000078
        /*02d0*/ 	.short	0x0100
        /*02d2*/ 	.byte	0x05
	.zero		1


	//   ....[31]....
        /*02d4*/ 	.word	0x000007c0
        /*02d8*/ 	.word	0x000000ff
        /*02dc*/ 	.word	0x00000198
        /*02e0*/ 	.short	0x0100
        /*02e2*/ 	.byte	0x05
	.zero		1


	//   ....[32]....
        /*02e4*/ 	.word	0x000007d0
        /*02e8*/ 	.word	0x000000ff
        /*02ec*/ 	.word	0x00000080
        /*02f0*/ 	.short	0x0100
        /*02f2*/ 	.byte	0x05
	.zero		1


	//   ....[33]....
        /*02f4*/ 	.word	0x000007e0
        /*02f8*/ 	.word	0x000000ff
        /*02fc*/ 	.word	0x000001a0
        /*0300*/ 	.short	0x0100
        /*0302*/ 	.byte	0x05
	.zero		1


	//   ....[34]....
        /*0304*/ 	.word	0x000007f0
        /*0308*/ 	.word	0x000000ff
        /*030c*/ 	.word	0x00000088
        /*0310*/ 	.short	0x0100
        /*0312*/ 	.byte	0x05
	.zero		1


	//   ....[35]....
        /*0314*/ 	.word	0x00000800
        /*0318*/ 	.word	0x000000ff
        /*031c*/ 	.word	0x000001a8
        /*0320*/ 	.short	0x0100
        /*0322*/ 	.byte	0x05
	.zero		1


	//   ....[36]....
        /*0324*/ 	.word	0x00000810
        /*0328*/ 	.word	0x000000ff
        /*032c*/ 	.word	0x00000090
        /*0330*/ 	.short	0x0100
        /*0332*/ 	.byte	0x05
	.zero		1


	//   ....[37]....
        /*0334*/ 	.word	0x00000820
        /*0338*/ 	.word	0x000000ff
        /*033c*/ 	.word	0x000001b0
        /*0340*/ 	.short	0x0100
        /*0342*/ 	.byte	0x05
	.zero		1


	//   ....[38]....
        /*0344*/ 	.word	0x00000830
        /*0348*/ 	.word	0x000000ff
        /*034c*/ 	.word	0x00000098
        /*0350*/ 	.short	0x0100
        /*0352*/ 	.byte	0x05
	.zero		1


	//   ....[39]....
        /*0354*/ 	.word	0x00000840
        /*0358*/ 	.word	0x000000ff
        /*035c*/ 	.word	0x000001b8
        /*0360*/ 	.short	0x0100
        /*0362*/ 	.byte	0x05
	.zero		1


	//   ....[40]....
        /*0364*/ 	.word	0x00000850
        /*0368*/ 	.word	0x000000ff
        /*036c*/ 	.word	0x000000a0
        /*0370*/ 	.short	0x0100
        /*0372*/ 	.byte	0x05
	.zero		1


	//   ....[41]....
        /*0374*/ 	.word	0x00000860
        /*0378*/ 	.word	0x000000ff
        /*037c*/ 	.word	0x000001c0
        /*0380*/ 	.short	0x0100
        /*0382*/ 	.byte	0x05
	.zero		1


	//   ....[42]....
        /*0384*/ 	.word	0x00000870
        /*0388*/ 	.word	0x000000ff
        /*038c*/ 	.word	0x000000a8
        /*0390*/ 	.short	0x0100
        /*0392*/ 	.byte	0x05
	.zero		1


	//   ....[43]....
        /*0394*/ 	.word	0x00000880
        /*0398*/ 	.word	0x000000ff
        /*039c*/ 	.word	0x000001c8
        /*03a0*/ 	.short	0x0100
        /*03a2*/ 	.byte	0x05
	.zero		1


	//   ....[44]....
        /*03a4*/ 	.word	0x00000890
        /*03a8*/ 	.word	0x000000ff
        /*03ac*/ 	.word	0x000000b0
        /*03b0*/ 	.short	0x0100
        /*03b2*/ 	.byte	0x05
	.zero		1


	//   ....[45]....
        /*03b4*/ 	.word	0x000008a0
        /*03b8*/ 	.word	0x000000ff
        /*03bc*/ 	.word	0x000001d0
        /*03c0*/ 	.short	0x0100
        /*03c2*/ 	.byte	0x05
	.zero		1


	//   ....[46]....
        /*03c4*/ 	.word	0x000008b0
        /*03c8*/ 	.word	0x000000ff
        /*03cc*/ 	.word	0x000000b8
        /*03d0*/ 	.short	0x0100
        /*03d2*/ 	.byte	0x05
	.zero		1


	//   ....[47]....
        /*03d4*/ 	.word	0x000008c0
        /*03d8*/ 	.word	0x000000ff
        /*03dc*/ 	.word	0x000001d8
        /*03e0*/ 	.short	0x0100
        /*03e2*/ 	.byte	0x05
	.zero		1


	//   ....[48]....
        /*03e4*/ 	.word	0x000008d0
        /*03e8*/ 	.word	0x000000ff
        /*03ec*/ 	.word	0x000000c0
        /*03f0*/ 	.short	0x0100
        /*03f2*/ 	.byte	0x05
	.zero		1


	//   ....[49]....
        /*03f4*/ 	.word	0x000008e0
        /*03f8*/ 	.word	0x000000ff
        /*03fc*/ 	.word	0x000001e0
        /*0400*/ 	.short	0x0100
        /*0402*/ 	.byte	0x05
	.zero		1


	//   ....[50]....
        /*0404*/ 	.word	0x000008f0
        /*0408*/ 	.word	0x000000ff
        /*040c*/ 	.word	0x000000c8
        /*0410*/ 	.short	0x0100
        /*0412*/ 	.byte	0x05
	.zero		1


	//   ....[51]....
        /*0414*/ 	.word	0x00000900
        /*0418*/ 	.word	0x000000ff
        /*041c*/ 	.word	0x000001e8
        /*0420*/ 	.short	0x0100
        /*0422*/ 	.byte	0x05
	.zero		1


	//   ....[52]....
        /*0424*/ 	.word	0x00000910
        /*0428*/ 	.word	0x000000ff
        /*042c*/ 	.word	0x000000d0
        /*0430*/ 	.short	0x0100
        /*0432*/ 	.byte	0x05
	.zero		1


	//   ....[53]....
        /*0434*/ 	.word	0x00000920
        /*0438*/ 	.word	0x000000ff
        /*043c*/ 	.word	0x000001f0
        /*0440*/ 	.short	0x0100
        /*0442*/ 	.byte	0x05
	.zero		1


	//   ....[54]....
        /*0444*/ 	.word	0x00000930
        /*0448*/ 	.word	0x000000ff
        /*044c*/ 	.word	0x000000d8
        /*0450*/ 	.short	0x0100
        /*0452*/ 	.byte	0x05
	.zero		1


	//   ....[55]....
        /*0454*/ 	.word	0x00000940
        /*0458*/ 	.word	0x000000ff
        /*045c*/ 	.word	0x000001f8
        /*0460*/ 	.short	0x0100
        /*0462*/ 	.byte	0x05
	.zero		1


	//   ....[56]....
        /*0464*/ 	.word	0x00000950
        /*0468*/ 	.word	0x000000ff
        /*046c*/ 	.word	0x000000e0
        /*0470*/ 	.short	0x0100
        /*0472*/ 	.byte	0x05
	.zero		1


	//   ....[57]....
        /*0474*/ 	.word	0x00000960
        /*0478*/ 	.word	0x000000ff
        /*047c*/ 	.word	0x00000200
        /*0480*/ 	.short	0x0100
        /*0482*/ 	.byte	0x05
	.zero		1


	//   ....[58]....
        /*0484*/ 	.word	0x00000970
        /*0488*/ 	.word	0x000000ff
        /*048c*/ 	.word	0x000000e8
        /*0490*/ 	.short	0x0100
        /*0492*/ 	.byte	0x05
	.zero		1


	//   ....[59]....
        /*0494*/ 	.word	0x00000980
        /*0498*/ 	.word	0x000000ff
        /*049c*/ 	.word	0x00000208
        /*04a0*/ 	.short	0x0100
        /*04a2*/ 	.byte	0x05
	.zero		1


	//   ....[60]....
        /*04a4*/ 	.word	0x00000990
        /*04a8*/ 	.word	0x000000ff
        /*04ac*/ 	.word	0x000000f0
        /*04b0*/ 	.short	0x0100
        /*04b2*/ 	.byte	0x05
	.zero		1


	//   ....[61]....
        /*04b4*/ 	.word	0x000009a0
        /*04b8*/ 	.word	0x000000ff
        /*04bc*/ 	.word	0x00000210
        /*04c0*/ 	.short	0x0100
        /*04c2*/ 	.byte	0x05
	.zero		1


	//   ....[62]....
        /*04c4*/ 	.word	0x000009b0
        /*04c8*/ 	.word	0x000000ff
        /*04cc*/ 	.word	0x000000f8
        /*04d0*/ 	.short	0x0100
        /*04d2*/ 	.byte	0x05
	.zero		1


	//   ....[63]....
        /*04d4*/ 	.word	0x000009c0
        /*04d8*/ 	.word	0x000000ff
        /*04dc*/ 	.word	0x00000218
        /*04e0*/ 	.short	0x0100
        /*04e2*/ 	.byte	0x05
	.zero		1


	//   ....[64]....
        /*04e4*/ 	.word	0x000009d0
        /*04e8*/ 	.word	0x000000ff
        /*04ec*/ 	.word	0x00000100
        /*04f0*/ 	.short	0x0100
        /*04f2*/ 	.byte	0x05
	.zero		1


	//   ....[65]....
        /*04f4*/ 	.word	0x000009e0
        /*04f8*/ 	.word	0x000000ff
        /*04fc*/ 	.word	0x00000220
        /*0500*/ 	.short	0x0100
        /*0502*/ 	.byte	0x05
	.zero		1


	//   ....[66]....
        /*0504*/ 	.word	0x000009f0
        /*0508*/ 	.word	0x000000ff
        /*050c*/ 	.word	0x00000108
        /*0510*/ 	.short	0x0100
        /*0512*/ 	.byte	0x05
	.zero		1


	//   ....[67]....
        /*0514*/ 	.word	0x00000a00
        /*0518*/ 	.word	0x000000ff
        /*051c*/ 	.word	0x00000228
        /*0520*/ 	.short	0x0100
        /*0522*/ 	.byte	0x05
	.zero		1


	//   ....[68]....
        /*0524*/ 	.word	0x00000a10
        /*0528*/ 	.word	0x000000ff
        /*052c*/ 	.word	0x00000110
        /*0530*/ 	.short	0x0100
        /*0532*/ 	.byte	0x05
	.zero		1


	//   ....[69]....
        /*0534*/ 	.word	0x00000a20
        /*0538*/ 	.word	0x000000ff
        /*053c*/ 	.word	0x00000230
        /*0540*/ 	.short	0x0100
        /*0542*/ 	.byte	0x05
	.zero		1


	//   ....[70]....
        /*0544*/ 	.word	0x00000a30
        /*0548*/ 	.word	0x000000ff
        /*054c*/ 	.word	0x00000118
        /*0550*/ 	.short	0x0100
        /*0552*/ 	.byte	0x05
	.zero		1


	//   ....[71]....
        /*0554*/ 	.word	0x00000a40
        /*0558*/ 	.word	0x000000ff
        /*055c*/ 	.word	0x00000238
        /*0560*/ 	.short	0x0100
        /*0562*/ 	.byte	0x05
	.zero		1


	//   ....[72]....
        /*0564*/ 	.word	0x00000b80
        /*0568*/ 	.word	0x000000ff
        /*056c*/ 	.word	0x00000240
        /*0570*/ 	.short	0x0100
        /*0572*/ 	.byte	0x06
	.zero		1


	//   ....[73]....
        /*0574*/ 	.word	0x00000b90
        /*0578*/ 	.word	0x000000ff
        /*057c*/ 	.word	0x00000248
        /*0580*/ 	.short	0x0100
        /*0582*/ 	.byte	0x06
	.zero		1


	//   ....[74]....
        /*0584*/ 	.word	0x00000c80
        /*0588*/ 	.word	0x000000ff
        /*058c*/ 	.word	0x00000250
        /*0590*/ 	.short	0x0100
        /*0592*/ 	.byte	0x05
	.zero		1


	//   ....[75]....
        /*0594*/ 	.word	0x00000c90
        /*0598*/ 	.word	0x000000ff
        /*059c*/ 	.word	0x00000258
        /*05a0*/ 	.short	0x0100
        /*05a2*/ 	.byte	0x05
	.zero		1


	//   ....[76]....
        /*05a4*/ 	.word	0x00000dd0
        /*05a8*/ 	.word	0x000000ff
        /*05ac*/ 	.word	0x00000260
        /*05b0*/ 	.short	0x0100
        /*05b2*/ 	.byte	0x05
	.zero		1


	//   ....[77]....
        /*05b4*/ 	.word	0x00000de0
        /*05b8*/ 	.word	0x000000ff
        /*05bc*/ 	.word	0x00000270
        /*05c0*/ 	.short	0x0100
        /*05c2*/ 	.byte	0x05
	.zero		1


	//   ....[78]....
        /*05c4*/ 	.word	0x00000df0
        /*05c8*/ 	.word	0x000000ff
        /*05cc*/ 	.word	0x00000268
        /*05d0*/ 	.short	0x0100
        /*05d2*/ 	.byte	0x05
	.zero		1


	//   ....[79]....
        /*05d4*/ 	.word	0x00000e00
        /*05d8*/ 	.word	0x000000ff
        /*05dc*/ 	.word	0x00000278
        /*05e0*/ 	.short	0x0100
        /*05e2*/ 	.byte	0x05
	.zero		1


	//   ....[80]....
        /*05e4*/ 	.word	0x00000f30
        /*05e8*/ 	.word	0x000000ff
        /*05ec*/ 	.word	0x00000280
        /*05f0*/ 	.short	0x0100
        /*05f2*/ 	.byte	0x06
	.zero		1


	//   ....[81]....
        /*05f4*/ 	.word	0x00000f40
        /*05f8*/ 	.word	0x000000ff
        /*05fc*/ 	.word	0x000002a0
        /*0600*/ 	.short	0x0100
        /*0602*/ 	.byte	0x06
	.zero		1


	//   ....[82]....
        /*0604*/ 	.word	0x00000f50
        /*0608*/ 	.word	0x000000ff
        /*060c*/ 	.word	0x00000288
        /*0610*/ 	.short	0x0100
        /*0612*/ 	.byte	0x06
	.zero		1


	//   ....[83]....
        /*0614*/ 	.word	0x00000f60
        /*0618*/ 	.word	0x000000ff
        /*061c*/ 	.word	0x000002a8
        /*0620*/ 	.short	0x0100
        /*0622*/ 	.byte	0x06
	.zero		1


	//   ....[84]....
        /*0624*/ 	.word	0x00000f70
        /*0628*/ 	.word	0x000000ff
        /*062c*/ 	.word	0x00000290
        /*0630*/ 	.short	0x0100
        /*0632*/ 	.byte	0x06
	.zero		1


	//   ....[85]....
        /*0634*/ 	.word	0x00000f80
        /*0638*/ 	.word	0x000000ff
        /*063c*/ 	.word	0x000002b0
        /*0640*/ 	.short	0x0100
        /*0642*/ 	.byte	0x06
	.zero		1


	//   ....[86]....
        /*0644*/ 	.word	0x00000f90
        /*0648*/ 	.word	0x000000ff
        /*064c*/ 	.word	0x00000298
        /*0650*/ 	.short	0x0100
        /*0652*/ 	.byte	0x06
	.zero		1


	//   ....[87]....
        /*0654*/ 	.word	0x00000fa0
        /*0658*/ 	.word	0x000000ff
        /*065c*/ 	.word	0x000002b8
        /*0660*/ 	.short	0x0100
        /*0662*/ 	.byte	0x06
	.zero		1


	//   ....[88]....
        /*0664*/ 	.word	0x00001090
        /*0668*/ 	.word	0x000000ff
        /*066c*/ 	.word	0x000002c0
        /*0670*/ 	.short	0x0100
        /*0672*/ 	.byte	0x05
	.zero		1


	//   ....[89]....
        /*0674*/ 	.word	0x000010a0
        /*0678*/ 	.word	0x000000ff
        /*067c*/ 	.word	0x000002d0
        /*0680*/ 	.short	0x0100
        /*0682*/ 	.byte	0x05
	.zero		1


	//   ....[90]....
        /*0684*/ 	.word	0x000010b0
        /*0688*/ 	.word	0x000000ff
        /*068c*/ 	.word	0x000002c8
        /*0690*/ 	.short	0x0100
        /*0692*/ 	.byte	0x05
	.zero		1


	//   ....[91]....
        /*0694*/ 	.word	0x000010c0
        /*0698*/ 	.word	0x000000ff
        /*069c*/ 	.word	0x000002d8
        /*06a0*/ 	.short	0x0100
        /*06a2*/ 	.byte	0x05
	.zero		1


	//   ....[92]....
        /*06a4*/ 	.word	0x00001990
        /*06a8*/ 	.word	0x00000002
        /*06ac*/ 	.word	0x000002d0
        /*06b0*/ 	.short	0x010a
        /*06b2*/ 	.byte	0xff
	.zero		1


	//   ....[93]....
        /*06b4*/ 	.word	0x000019c0
        /*06b8*/ 	.word	0x00000002
        /*06bc*/ 	.word	0x000002c0
        /*06c0*/ 	.short	0x0101
        /*06c2*/ 	.byte	0xff
	.zero		1


	//   ....[94]....
        /*06c4*/ 	.word	0x00001a90
        /*06c8*/ 	.word	0x000000ff
        /*06cc*/ 	.word	0x00000120
        /*06d0*/ 	.short	0x010a
        /*06d2*/ 	.byte	0x08
	.zero		1


	//   ....[95]....
        /*06d4*/ 	.word	0x00001b30
        /*06d8*/ 	.word	0x000000ff
        /*06dc*/ 	.word	0x00000120
        /*06e0*/ 	.short	0x010a
        /*06e2*/ 	.byte	0x21
	.zero		1


	//   ....[96]....
        /*06e4*/ 	.word	0x00001c80
        /*06e8*/ 	.word	0x000000ff
        /*06ec*/ 	.word	0x00000120
        /*06f0*/ 	.short	0x010a
        /*06f2*/ 	.byte	0x08
	.zero		1


	//   ....[97]....
        /*06f4*/ 	.word	0x00001d90
        /*06f8*/ 	.word	0x000000ff
        /*06fc*/ 	.word	0x00000258
        /*0700*/ 	.short	0x0101
        /*0702*/ 	.byte	0x04
	.zero		1


	//   ....[98]....
        /*0704*/ 	.word	0x00001db0
        /*0708*/ 	.word	0x000000ff
        /*070c*/ 	.word	0x00000120
        /*0710*/ 	.short	0x010a
        /*0712*/ 	.byte	0x08
	.zero		1


	//   ....[99]....
        /*0714*/ 	.word	0x00001e30
        /*0718*/ 	.word	0x000000ff
        /*071c*/ 	.word	0x00000120
        /*0720*/ 	.short	0x010a
        /*0722*/ 	.byte	0x11
	.zero		1


	//   ....[100]....
        /*0724*/ 	.word	0x00001f80
        /*0728*/ 	.word	0x000000ff
        /*072c*/ 	.word	0x00000120
        /*0730*/ 	.short	0x010a
        /*0732*/ 	.byte	0x08
	.zero		1


	//   ....[101]....
        /*0734*/ 	.word	0x000020c0
        /*0738*/ 	.word	0x00000002
        /*073c*/ 	.word	0x00000260
        /*0740*/ 	.short	0x010a
        /*0742*/ 	.byte	0xff
	.zero		1


	//   ....[102]....
        /*0744*/ 	.word	0x00002180
        /*0748*/ 	.word	0x00000002
        /*074c*/ 	.word	0x00000000
        /*0750*/ 	.short	0x0101
        /*0752*/ 	.byte	0xff
	.zero		1


	//   ....[103]....
        /*0754*/ 	.word	0x000026e0
        /*0758*/ 	.word	0x000000ff
        /*075c*/ 	.word	0x00000000
        /*0760*/ 	.short	0x010a
        /*0762*/ 	.byte	0x05
	.zero		1


	//   ....[104]....
        /*0764*/ 	.word	0x00002770
        /*0768*/ 	.word	0x000000ff
        /*076c*/ 	.word	0x00000000
        /*0770*/ 	.short	0x010a
        /*0772*/ 	.byte	0x05
	.zero		1


	//   ....[105]....
        /*0774*/ 	.word	0x00002800
        /*0778*/ 	.word	0x000000ff
        /*077c*/ 	.word	0x00000000
        /*0780*/ 	.short	0x010a
        /*0782*/ 	.byte	0x05
	.zero		1


	//   ....[106]....
        /*0784*/ 	.word	0x00002890
        /*0788*/ 	.word	0x000000ff
        /*078c*/ 	.word	0x00000000
        /*0790*/ 	.short	0x010a
        /*0792*/ 	.byte	0x05
	.zero		1


	//   ....[107]....
        /*0794*/ 	.word	0x00002920
        /*0798*/ 	.word	0x000000ff
        /*079c*/ 	.word	0x00000000
        /*07a0*/ 	.short	0x010a
        /*07a2*/ 	.byte	0x05
	.zero		1


	//   ....[108]....
        /*07a4*/ 	.word	0x000029b0
        /*07a8*/ 	.word	0x000000ff
        /*07ac*/ 	.word	0x00000000
        /*07b0*/ 	.short	0x010a
        /*07b2*/ 	.byte	0x05
	.zero		1


	//   ....[109]....
        /*07b4*/ 	.word	0x00002a40
        /*07b8*/ 	.word	0x000000ff
        /*07bc*/ 	.word	0x00000000
        /*07c0*/ 	.short	0x010a
        /*07c2*/ 	.byte	0x05
	.zero		1


	//   ....[110]....
        /*07c4*/ 	.word	0x00002ad0
        /*07c8*/ 	.word	0x000000ff
        /*07cc*/ 	.word	0x00000000
        /*07d0*/ 	.short	0x010a
        /*07d2*/ 	.byte	0x05
	.zero		1


	//   ....[111]....
        /*07d4*/ 	.word	0x00002b60
        /*07d8*/ 	.word	0x000000ff
        /*07dc*/ 	.word	0x00000000
        /*07e0*/ 	.short	0x010a
        /*07e2*/ 	.byte	0x05
	.zero		1


	//   ....[112]....
        /*07e4*/ 	.word	0x00002bf0
        /*07e8*/ 	.word	0x000000ff
        /*07ec*/ 	.word	0x00000000
        /*07f0*/ 	.short	0x010a
        /*07f2*/ 	.byte	0x05
	.zero		1


	//   ....[113]....
        /*07f4*/ 	.word	0x00002c80
        /*07f8*/ 	.word	0x000000ff
        /*07fc*/ 	.word	0x00000000
        /*0800*/ 	.short	0x010a
        /*0802*/ 	.byte	0x05
	.zero		1


	//   ....[114]....
        /*0804*/ 	.word	0x00002d10
        /*0808*/ 	.word	0x000000ff
        /*080c*/ 	.word	0x00000000
        /*0810*/ 	.short	0x010a
        /*0812*/ 	.byte	0x05
	.zero		1


	//   ....[115]....
        /*0814*/ 	.word	0x00002da0
        /*0818*/ 	.word	0x000000ff
        /*081c*/ 	.word	0x00000000
        /*0820*/ 	.short	0x010a
        /*0822*/ 	.byte	0x05
	.zero		1


	//   ....[116]....
        /*0824*/ 	.word	0x00002e30
        /*0828*/ 	.word	0x000000ff
        /*082c*/ 	.word	0x00000000
        /*0830*/ 	.short	0x010a
        /*0832*/ 	.byte	0x05
	.zero		1


	//   ....[117]....
        /*0834*/ 	.word	0x00002ec0
        /*0838*/ 	.word	0x000000ff
        /*083c*/ 	.word	0x00000000
        /*0840*/ 	.short	0x010a
        /*0842*/ 	.byte	0x05
	.zero		1


	//   ....[118]....
        /*0844*/ 	.word	0x00002f50
        /*0848*/ 	.word	0x000000ff
        /*084c*/ 	.word	0x00000000
        /*0850*/ 	.short	0x010a
        /*0852*/ 	.byte	0x05
	.zero		1


	//   ....[119]....
        /*0854*/ 	.word	0x00002fe0
        /*0858*/ 	.word	0x000000ff
        /*085c*/ 	.word	0x00000000
        /*0860*/ 	.short	0x010a
        /*0862*/ 	.byte	0x05
	.zero		1


	//   ....[120]....
        /*0864*/ 	.word	0x00003070
        /*0868*/ 	.word	0x000000ff
        /*086c*/ 	.word	0x00000000
        /*0870*/ 	.short	0x010a
        /*0872*/ 	.byte	0x05
	.zero		1


	//   ....[121]....
        /*0874*/ 	.word	0x00003100
        /*0878*/ 	.word	0x000000ff
        /*087c*/ 	.word	0x00000000
        /*0880*/ 	.short	0x010a
        /*0882*/ 	.byte	0x05
	.zero		1


	//   ....[122]....
        /*0884*/ 	.word	0x00003190
        /*0888*/ 	.word	0x000000ff
        /*088c*/ 	.word	0x00000000
        /*0890*/ 	.short	0x010a
        /*0892*/ 	.byte	0x05
	.zero		1


	//   ....[123]....
        /*0894*/ 	.word	0x00003220
        /*0898*/ 	.word	0x000000ff
        /*089c*/ 	.word	0x00000000
        /*08a0*/ 	.short	0x010a
        /*08a2*/ 	.byte	0x05
	.zero		1


	//   ....[124]....
        /*08a4*/ 	.word	0x000032b0
        /*08a8*/ 	.word	0x000000ff
        /*08ac*/ 	.word	0x00000000
        /*08b0*/ 	.short	0x010a
        /*08b2*/ 	.byte	0x05
	.zero		1


	//   ....[125]....
        /*08b4*/ 	.word	0x00003340
        /*08b8*/ 	.word	0x000000ff
        /*08bc*/ 	.word	0x00000000
        /*08c0*/ 	.short	0x010a
        /*08c2*/ 	.byte	0x05
	.zero		1


	//   ....[126]....
        /*08c4*/ 	.word	0x000033d0
        /*08c8*/ 	.word	0x000000ff
        /*08cc*/ 	.word	0x00000000
        /*08d0*/ 	.short	0x010a
        /*08d2*/ 	.byte	0x05
	.zero		1


	//   ....[127]....
        /*08d4*/ 	.word	0x00003460
        /*08d8*/ 	.word	0x000000ff
        /*08dc*/ 	.word	0x00000000
        /*08e0*/ 	.short	0x010a
        /*08e2*/ 	.byte	0x05
	.zero		1


	//   ....[128]....
        /*08e4*/ 	.word	0x000034f0
        /*08e8*/ 	.word	0x000000ff
        /*08ec*/ 	.word	0x00000000
        /*08f0*/ 	.short	0x010a
        /*08f2*/ 	.byte	0x05
	.zero		1


	//   ....[129]....
        /*08f4*/ 	.word	0x00003580
        /*08f8*/ 	.word	0x000000ff
        /*08fc*/ 	.word	0x00000000
        /*0900*/ 	.short	0x010a
        /*0902*/ 	.byte	0x05
	.zero		1


	//   ....[130]....
        /*0904*/ 	.word	0x00003610
        /*0908*/ 	.word	0x000000ff
        /*090c*/ 	.word	0x00000000
        /*0910*/ 	.short	0x010a
        /*0912*/ 	.byte	0x05
	.zero		1


	//   ....[131]....
        /*0914*/ 	.word	0x000036a0
        /*0918*/ 	.word	0x000000ff
        /*091c*/ 	.word	0x00000000
        /*0920*/ 	.short	0x010a
        /*0922*/ 	.byte	0x05
	.zero		1


	//   ....[132]....
        /*0924*/ 	.word	0x00003730
        /*0928*/ 	.word	0x000000ff
        /*092c*/ 	.word	0x00000000
        /*0930*/ 	.short	0x010a
        /*0932*/ 	.byte	0x05
	.zero		1


	//   ....[133]....
        /*0934*/ 	.word	0x000037c0
        /*0938*/ 	.word	0x000000ff
        /*093c*/ 	.word	0x00000000
        /*0940*/ 	.short	0x010a
        /*0942*/ 	.byte	0x05
	.zero		1


	//   ....[134]....
        /*0944*/ 	.word	0x00003850
        /*0948*/ 	.word	0x000000ff
        /*094c*/ 	.word	0x00000000
        /*0950*/ 	.short	0x010a
        /*0952*/ 	.byte	0x05
	.zero		1


	//   ....[135]....
        /*0954*/ 	.word	0x000038e0
        /*0958*/ 	.word	0x000000ff
        /*095c*/ 	.word	0x00000000
        /*0960*/ 	.short	0x010a
        /*0962*/ 	.byte	0x05
	.zero		1


	//   ....[136]....
        /*0964*/ 	.word	0x00003970
        /*0968*/ 	.word	0x000000ff
        /*096c*/ 	.word	0x00000000
        /*0970*/ 	.short	0x010a
        /*0972*/ 	.byte	0x05
	.zero		1


	//   ....[137]....
        /*0974*/ 	.word	0x00003a00
        /*0978*/ 	.word	0x000000ff
        /*097c*/ 	.word	0x00000000
        /*0980*/ 	.short	0x010a
        /*0982*/ 	.byte	0x05
	.zero		1


	//   ....[138]....
        /*0984*/ 	.word	0x00003aa0
        /*0988*/ 	.word	0x00000000
        /*098c*/ 	.word	0x00000000
        /*0990*/ 	.short	0x010a
        /*0992*/ 	.byte	0xff
	.zero		1


	//   ....[139]....
        /*0994*/ 	.word	0x00003bc0
        /*0998*/ 	.word	0x00000000
        /*099c*/ 	.word	0x000002c0
        /*09a0*/ 	.short	0x010a
        /*09a2*/ 	.byte	0xff
	.zero		1


	//   ....[140]....
        /*09a4*/ 	.word	0x00003c30
        /*09a8*/ 	.word	0x00000000
        /*09ac*/ 	.word	0x00000000
        /*09b0*/ 	.short	0x0101
        /*09b2*/ 	.byte	0xff
	.zero		1


	//   ....[141]....
        /*09b4*/ 	.word	0x00003c50
        /*09b8*/ 	.word	0x000000ff
        /*09bc*/ 	.word	0x00000270
        /*09c0*/ 	.short	0x010a
        /*09c2*/ 	.byte	0x05
	.zero		1


	//   ....[142]....
        /*09c4*/ 	.word	0x00003d70
        /*09c8*/ 	.word	0x00000000
        /*09cc*/ 	.word	0x00000260
        /*09d0*/ 	.short	0x010a
        /*09d2*/ 	.byte	0xff
	.zero		1


	//   ....[143]....
        /*09d4*/ 	.word	0x00003e70
        /*09d8*/ 	.word	0x00000000
        /*09dc*/ 	.word	0x00000000
        /*09e0*/ 	.short	0x0101
        /*09e2*/ 	.byte	0xff
	.zero		1


	//   ....[144]....
        /*09e4*/ 	.word	0x00003f00
        /*09e8*/ 	.word	0x000000ff
        /*09ec*/ 	.word	0x00000270
        /*09f0*/ 	.short	0x0106
        /*09f2*/ 	.byte	0x05
	.zero		1


	//   ....[145]....
        /*09f4*/ 	.word	0x00003f20
        /*09f8*/ 	.word	0x000000ff
        /*09fc*/ 	.word	0x00000270
        /*0a00*/ 	.short	0x010a
        /*0a02*/ 	.byte	0x05
	.zero		1


	//   ....[146]....
        /*0a04*/ 	.word	0x00003fb0
        /*0a08*/ 	.word	0x000000ff
        /*0a0c*/ 	.word	0x00000270
        /*0a10*/ 	.short	0x0106
        /*0a12*/ 	.byte	0x04
	.zero		1


	//   ....[147]....
        /*0a14*/ 	.word	0x00003ff0
        /*0a18*/ 	.word	0x00000000
        /*0a1c*/ 	.word	0x00000270
        /*0a20*/ 	.short	0x010a
        /*0a22*/ 	.byte	0xff
	.zero		1


	//   ....[148]....
        /*0a24*/ 	.word	0x000044f0
        /*0a28*/ 	.word	0x00000000
        /*0a2c*/ 	.word	0x00000260
        /*0a30*/ 	.short	0x010a
        /*0a32*/ 	.byte	0xff
	.zero		1


	//   ....[149]....
        /*0a34*/ 	.word	0x000045f0
        /*0a38*/ 	.word	0x00000003
        /*0a3c*/ 	.word	0x00000000
        /*0a40*/ 	.short	0x0101
        /*0a42*/ 	.byte	0xff
	.zero		1


	//   ....[150]....
        /*0a44*/ 	.word	0x00004600
        /*0a48*/ 	.word	0x000000ff
        /*0a4c*/ 	.word	0x00000000
        /*0a50*/ 	.short	0x010a
        /*0a52*/ 	.byte	0x04
	.zero		1


	//   ....[151]....
        /*0a54*/ 	.word	0x00004680
        /*0a58*/ 	.word	0x000000ff
        /*0a5c*/ 	.word	0x000002a0
        /*0a60*/ 	.short	0x010a
        /*0a62*/ 	.byte	0x08
	.zero		1


	//   ....[152]....
        /*0a64*/ 	.word	0x00004760
        /*0a68*/ 	.word	0x000000ff
        /*0a6c*/ 	.word	0x00000000
        /*0a70*/ 	.short	0x010a
        /*0a72*/ 	.byte	0x07
	.zero		1


	//   ....[153]....
        /*0a74*/ 	.word	0x000048a0
        /*0a78*/ 	.word	0x000000ff
        /*0a7c*/ 	.word	0x00000000
        /*0a80*/ 	.short	0x010a
        /*0a82*/ 	.byte	0x04
	.zero		1


	//   ....[154]....
        /*0a84*/ 	.word	0x00004a90
        /*0a88*/ 	.word	0x000000ff
        /*0a8c*/ 	.word	0x00000000
        /*0a90*/ 	.short	0x010a
        /*0a92*/ 	.byte	0x05
	.zero		1


	//   ....[155]....
        /*0a94*/ 	.word	0x00004b20
        /*0a98*/ 	.word	0x000000ff
        /*0a9c*/ 	.word	0x00000000
        /*0aa0*/ 	.short	0x010a
        /*0aa2*/ 	.byte	0x05
	.zero		1


	//   ....[156]....
        /*0aa4*/ 	.word	0x00004bb0
        /*0aa8*/ 	.word	0x000000ff
        /*0aac*/ 	.word	0x00000000
        /*0ab0*/ 	.short	0x010a
        /*0ab2*/ 	.byte	0x05
	.zero		1


	//   ....[157]....
        /*0ab4*/ 	.word	0x00004c40
        /*0ab8*/ 	.word	0x000000ff
        /*0abc*/ 	.word	0x00000000
        /*0ac0*/ 	.short	0x010a
        /*0ac2*/ 	.byte	0x07
	.zero		1


	//   ....[158]....
        /*0ac4*/ 	.word	0x00005090
        /*0ac8*/ 	.word	0x00000000
        /*0acc*/ 	.word	0x00000260
        /*0ad0*/ 	.short	0x010a
        /*0ad2*/ 	.byte	0xff
	.zero		1


	//   ....[159]....
        /*0ad4*/ 	.word	0x00005180
        /*0ad8*/ 	.word	0x00000000
        /*0adc*/ 	.word	0x00000000
        /*0ae0*/ 	.short	0x0101
        /*0ae2*/ 	.byte	0xff
	.zero		1


	//   ....[160]....
        /*0ae4*/ 	.word	0x000054a0
        /*0ae8*/ 	.word	0x000000ff
        /*0aec*/ 	.word	0x00000258
        /*0af0*/ 	.short	0x010a
        /*0af2*/ 	.byte	0x06
	.zero		1


	//   ....[161]....
        /*0af4*/ 	.word	0x00005620
        /*0af8*/ 	.word	0x000000ff
        /*0afc*/ 	.word	0x00000248
        /*0b00*/ 	.short	0x010a
        /*0b02*/ 	.byte	0x06
	.zero		1


	//   ....[162]....
        /*0b04*/ 	.word	0x00005950
        /*0b08*/ 	.word	0x000000ff
        /*0b0c*/ 	.word	0x00000240
        /*0b10*/ 	.short	0x010b
        /*0b12*/ 	.byte	0x06
	.zero		1


	//   ....[163]....
        /*0b14*/ 	.word	0x00005970
        /*0b18*/ 	.word	0x000000ff
        /*0b1c*/ 	.word	0x00000000
        /*0b20*/ 	.short	0x0101
        /*0b22*/ 	.byte	0x25
	.zero		1


	//   ....[164]....
        /*0b24*/ 	.word	0x000059b0
        /*0b28*/ 	.word	0x00000000
        /*0b2c*/ 	.word	0x00000248
        /*0b30*/ 	.short	0x010a
        /*0b32*/ 	.byte	0xff
	.zero		1


	//   ....[165]....
        /*0b34*/ 	.word	0x00005cc0
        /*0b38*/ 	.word	0x00000000
        /*0b3c*/ 	.word	0x00000260
        /*0b40*/ 	.short	0x010a
        /*0b42*/ 	.byte	0xff
	.zero		1


	//   ....[166]....
        /*0b44*/ 	.word	0x00005dd0
        /*0b48*/ 	.word	0x00000000
        /*0b4c*/ 	.word	0x00000000
        /*0b50*/ 	.short	0x0101
        /*0b52*/ 	.byte	0xff
	.zero		1


	//   ....[167]....
        /*0b54*/ 	.word	0x00006710
        /*0b58*/ 	.word	0x000000ff
        /*0b5c*/ 	.word	0x00000240
        /*0b60*/ 	.short	0x010a
        /*0b62*/ 	.byte	0x2b
	.zero		1


	//   ....[168]....
        /*0b64*/ 	.word	0x00006720
        /*0b68*/ 	.word	0x00000010
        /*0b6c*/ 	.word	0x00000280
        /*0b70*/ 	.short	0x010a
        /*0b72*/ 	.byte	0xff
	.zero		1


	//   ....[169]....
        /*0b74*/ 	.word	0x000068b0
        /*0b78*/ 	.word	0x000000ff
        /*0b7c*/ 	.word	0x00000240
        /*0b80*/ 	.short	0x010a
        /*0b82*/ 	.byte	0x2b
	.zero		1


	//   ....[170]....
        /*0b84*/ 	.word	0x00006980
        /*0b88*/ 	.word	0x000000ff
        /*0b8c*/ 	.word	0x00000000
        /*0b90*/ 	.short	0x0101
        /*0b92*/ 	.byte	0x04
	.zero		1


	//   ....[171]....
        /*0b94*/ 	.word	0x000069e0
        /*0b98*/ 	.word	0x00000010
        /*0b9c*/ 	.word	0x00000280
        /*0ba0*/ 	.short	0x010a
        /*0ba2*/ 	.byte	0xff
	.zero		1


	//   ....[172]....
        /*0ba4*/ 	.word	0x00006cc0
        /*0ba8*/ 	.word	0x000000ff
        /*0bac*/ 	.word	0x00000000
        /*0bb0*/ 	.short	0x0101
        /*0bb2*/ 	.byte	0x05
	.zero		1


	//   ....[173]....
        /*0bb4*/ 	.word	0x00007230
        /*0bb8*/ 	.word	0x00000002
        /*0bbc*/ 	.word	0x000002d0
        /*0bc0*/ 	.short	0x010a
        /*0bc2*/ 	.byte	0xff
	.zero		1


	//   ....[174]....
        /*0bc4*/ 	.word	0x00007290
        /*0bc8*/ 	.word	0x00000002
        /*0bcc*/ 	.word	0x00000120
        /*0bd0*/ 	.short	0x010a
        /*0bd2*/ 	.byte	0xff
	.zero		1


	//   ....[175]....
        /*0bd4*/ 	.word	0x000072f0
        /*0bd8*/ 	.word	0x00000002
        /*0bdc*/ 	.word	0x00000120
        /*0be0*/ 	.short	0x010a
        /*0be2*/ 	.byte	0xff
	.zero		1


	//   ....[176]....
        /*0be4*/ 	.word	0x00007340
        /*0be8*/ 	.word	0x00000002
        /*0bec*/ 	.word	0x00000260
        /*0bf0*/ 	.short	0x010a
        /*0bf2*/ 	.byte	0xff
	.zero		1


	//   ....[177]....
        /*0bf4*/ 	.word	0x000073a0
        /*0bf8*/ 	.word	0x00000000
        /*0bfc*/ 	.word	0x00000000
        /*0c00*/ 	.short	0x010a
        /*0c02*/ 	.byte	0xff
	.zero		1


	//   ....[178]....
        /*0c04*/ 	.word	0x00007400
        /*0c08*/ 	.word	0x00000000
        /*0c0c*/ 	.word	0x00000000
        /*0c10*/ 	.short	0x010a
        /*0c12*/ 	.byte	0xff
	.zero		1


	//   ....[179]....
        /*0c14*/ 	.word	0x00007460
        /*0c18*/ 	.word	0x00000000
        /*0c1c*/ 	.word	0x00000000
        /*0c20*/ 	.short	0x010a
        /*0c22*/ 	.byte	0xff
	.zero		1


	//   ....[180]....
        /*0c24*/ 	.word	0x000074c0
        /*0c28*/ 	.word	0x00000000
        /*0c2c*/ 	.word	0x00000000
        /*0c30*/ 	.short	0x010a
        /*0c32*/ 	.byte	0xff
	.zero		1


	//   ....[181]....
        /*0c34*/ 	.word	0x00007520
        /*0c38*/ 	.word	0x00000000
        /*0c3c*/ 	.word	0x00000000
        /*0c40*/ 	.short	0x010a
        /*0c42*/ 	.byte	0xff
	.zero		1


	//   ....[182]....
        /*0c44*/ 	.word	0x00007580
        /*0c48*/ 	.word	0x00000000
        /*0c4c*/ 	.word	0x00000000
        /*0c50*/ 	.short	0x010a
        /*0c52*/ 	.byte	0xff
	.zero		1


	//   ....[183]....
        /*0c54*/ 	.word	0x000075e0
        /*0c58*/ 	.word	0x00000000
        /*0c5c*/ 	.word	0x00000000
        /*0c60*/ 	.short	0x010a
        /*0c62*/ 	.byte	0xff
	.zero		1


	//   ....[184]....
        /*0c64*/ 	.word	0x00007640
        /*0c68*/ 	.word	0x00000000
        /*0c6c*/ 	.word	0x00000000
        /*0c70*/ 	.short	0x010a
        /*0c72*/ 	.byte	0xff
	.zero		1


	//   ....[185]....
        /*0c74*/ 	.word	0x000076a0
        /*0c78*/ 	.word	0x00000000
        /*0c7c*/ 	.word	0x00000000
        /*0c80*/ 	.short	0x010a
        /*0c82*/ 	.byte	0xff
	.zero		1


	//   ....[186]....
        /*0c84*/ 	.word	0x00007700
        /*0c88*/ 	.word	0x00000000
        /*0c8c*/ 	.word	0x00000000
        /*0c90*/ 	.short	0x010a
        /*0c92*/ 	.byte	0xff
	.zero		1


	//   ....[187]....
        /*0c94*/ 	.word	0x00007760
        /*0c98*/ 	.word	0x00000000
        /*0c9c*/ 	.word	0x00000000
        /*0ca0*/ 	.short	0x010a
        /*0ca2*/ 	.byte	0xff
	.zero		1


	//   ....[188]....
        /*0ca4*/ 	.word	0x000077c0
        /*0ca8*/ 	.word	0x00000000
        /*0cac*/ 	.word	0x00000000
        /*0cb0*/ 	.short	0x010a
        /*0cb2*/ 	.byte	0xff
	.zero		1


	//   ....[189]....
        /*0cb4*/ 	.word	0x00007820
        /*0cb8*/ 	.word	0x00000000
        /*0cbc*/ 	.word	0x00000000
        /*0cc0*/ 	.short	0x010a
        /*0cc2*/ 	.byte	0xff
	.zero		1


	//   ....[190]....
        /*0cc4*/ 	.word	0x00007880
        /*0cc8*/ 	.word	0x00000000
        /*0ccc*/ 	.word	0x00000000
        /*0cd0*/ 	.short	0x010a
        /*0cd2*/ 	.byte	0xff
	.zero		1


	//   ....[191]....
        /*0cd4*/ 	.word	0x000078e0
        /*0cd8*/ 	.word	0x00000000
        /*0cdc*/ 	.word	0x00000000
        /*0ce0*/ 	.short	0x010a
        /*0ce2*/ 	.byte	0xff
	.zero		1


	//   ....[192]....
        /*0ce4*/ 	.word	0x00007940
        /*0ce8*/ 	.word	0x00000000
        /*0cec*/ 	.word	0x00000000
        /*0cf0*/ 	.short	0x010a
        /*0cf2*/ 	.byte	0xff
	.zero		1


	//   ....[193]....
        /*0cf4*/ 	.word	0x000079a0
        /*0cf8*/ 	.word	0x00000000
        /*0cfc*/ 	.word	0x00000000
        /*0d00*/ 	.short	0x010a
        /*0d02*/ 	.byte	0xff
	.zero		1


	//   ....[194]....
        /*0d04*/ 	.word	0x00007a00
        /*0d08*/ 	.word	0x00000000
        /*0d0c*/ 	.word	0x00000000
        /*0d10*/ 	.short	0x010a
        /*0d12*/ 	.byte	0xff
	.zero		1


	//   ....[195]....
        /*0d14*/ 	.word	0x00007a60
        /*0d18*/ 	.word	0x00000000
        /*0d1c*/ 	.word	0x00000000
        /*0d20*/ 	.short	0x010a
        /*0d22*/ 	.byte	0xff
	.zero		1


	//   ....[196]....
        /*0d24*/ 	.word	0x00007ac0
        /*0d28*/ 	.word	0x00000000
        /*0d2c*/ 	.word	0x00000000
        /*0d30*/ 	.short	0x010a
        /*0d32*/ 	.byte	0xff
	.zero		1


	//   ....[197]....
        /*0d34*/ 	.word	0x00007b20
        /*0d38*/ 	.word	0x00000000
        /*0d3c*/ 	.word	0x00000000
        /*0d40*/ 	.short	0x010a
        /*0d42*/ 	.byte	0xff
	.zero		1


	//   ....[198]....
        /*0d44*/ 	.word	0x00007b80
        /*0d48*/ 	.word	0x00000000
        /*0d4c*/ 	.word	0x00000000
        /*0d50*/ 	.short	0x010a
        /*0d52*/ 	.byte	0xff
	.zero		1


	//   ....[199]....
        /*0d54*/ 	.word	0x00007be0
        /*0d58*/ 	.word	0x00000000
        /*0d5c*/ 	.word	0x00000000
        /*0d60*/ 	.short	0x010a
        /*0d62*/ 	.byte	0xff
	.zero		1


	//   ....[200]....
        /*0d64*/ 	.word	0x00007c40
        /*0d68*/ 	.word	0x00000000
        /*0d6c*/ 	.word	0x00000000
        /*0d70*/ 	.short	0x010a
        /*0d72*/ 	.byte	0xff
	.zero		1


	//   ....[201]....
        /*0d74*/ 	.word	0x00007ca0
        /*0d78*/ 	.word	0x00000000
        /*0d7c*/ 	.word	0x00000000
        /*0d80*/ 	.short	0x010a
        /*0d82*/ 	.byte	0xff
	.zero		1


	//   ....[202]....
        /*0d84*/ 	.word	0x00007d00
        /*0d88*/ 	.word	0x00000000
        /*0d8c*/ 	.word	0x00000000
        /*0d90*/ 	.short	0x010a
        /*0d92*/ 	.byte	0xff
	.zero		1


	//   ....[203]....
        /*0d94*/ 	.word	0x00007d60
        /*0d98*/ 	.word	0x00000000
        /*0d9c*/ 	.word	0x00000000
        /*0da0*/ 	.short	0x010a
        /*0da2*/ 	.byte	0xff
	.zero		1


	//   ....[204]....
        /*0da4*/ 	.word	0x00007dc0
        /*0da8*/ 	.word	0x00000000
        /*0dac*/ 	.word	0x00000000
        /*0db0*/ 	.short	0x010a
        /*0db2*/ 	.byte	0xff
	.zero		1


	//   ....[205]....
        /*0db4*/ 	.word	0x00007e20
        /*0db8*/ 	.word	0x00000000
        /*0dbc*/ 	.word	0x00000000
        /*0dc0*/ 	.short	0x010a
        /*0dc2*/ 	.byte	0xff
	.zero		1


	//   ....[206]....
        /*0dc4*/ 	.word	0x00007e80
        /*0dc8*/ 	.word	0x00000000
        /*0dcc*/ 	.word	0x00000000
        /*0dd0*/ 	.short	0x010a
        /*0dd2*/ 	.byte	0xff
	.zero		1


	//   ....[207]....
        /*0dd4*/ 	.word	0x00007ee0
        /*0dd8*/ 	.word	0x00000000
        /*0ddc*/ 	.word	0x00000000
        /*0de0*/ 	.short	0x010a
        /*0de2*/ 	.byte	0xff
	.zero		1


	//   ....[208]....
        /*0de4*/ 	.word	0x00007f40
        /*0de8*/ 	.word	0x00000000
        /*0dec*/ 	.word	0x00000000
        /*0df0*/ 	.short	0x010a
        /*0df2*/ 	.byte	0xff
	.zero		1


	//   ....[209]....
        /*0df4*/ 	.word	0x00007fa0
        /*0df8*/ 	.word	0x00000000
        /*0dfc*/ 	.word	0x00000000
        /*0e00*/ 	.short	0x010a
        /*0e02*/ 	.byte	0xff
	.zero		1


	//   ....[210]....
        /*0e04*/ 	.word	0x00008000
        /*0e08*/ 	.word	0x00000000
        /*0e0c*/ 	.word	0x00000000
        /*0e10*/ 	.short	0x010a
        /*0e12*/ 	.byte	0xff
	.zero		1


	//   ....[211]....
        /*0e14*/ 	.word	0x00008060
        /*0e18*/ 	.word	0x00000000
        /*0e1c*/ 	.word	0x00000000
        /*0e20*/ 	.short	0x010a
        /*0e22*/ 	.byte	0xff
	.zero		1


	//   ....[212]....
        /*0e24*/ 	.word	0x000080b0
        /*0e28*/ 	.word	0x00000000
        /*0e2c*/ 	.word	0x000002c0
        /*0e30*/ 	.short	0x010a
        /*0e32*/ 	.byte	0xff
	.zero		1


	//   ....[213]....
        /*0e34*/ 	.word	0x00008110
        /*0e38*/ 	.word	0x00000000
        /*0e3c*/ 	.word	0x00000270
        /*0e40*/ 	.short	0x010a
        /*0e42*/ 	.byte	0xff
	.zero		1


	//   ....[214]....
        /*0e44*/ 	.word	0x00008160
        /*0e48*/ 	.word	0x00000000
        /*0e4c*/ 	.word	0x00000260
        /*0e50*/ 	.short	0x010a
        /*0e52*/ 	.byte	0xff
	.zero		1


	//   ....[215]....
        /*0e54*/ 	.word	0x000081c0
        /*0e58*/ 	.word	0x00000000
        /*0e5c*/ 	.word	0x00000270
        /*0e60*/ 	.short	0x010a
        /*0e62*/ 	.byte	0xff
	.zero		1


	//   ....[216]....
        /*0e64*/ 	.word	0x00008210
        /*0e68*/ 	.word	0x00000000
        /*0e6c*/ 	.word	0x00000260
        /*0e70*/ 	.short	0x010a
        /*0e72*/ 	.byte	0xff
	.zero		1


	//   ....[217]....
        /*0e74*/ 	.word	0x00008270
        /*0e78*/ 	.word	0x00000002
        /*0e7c*/ 	.word	0x000002a0
        /*0e80*/ 	.short	0x010a
        /*0e82*/ 	.byte	0xff
	.zero		1


	//   ....[218]....
        /*0e84*/ 	.word	0x000082d0
        /*0e88*/ 	.word	0x00000000
        /*0e8c*/ 	.word	0x00000000
        /*0e90*/ 	.short	0x010a
        /*0e92*/ 	.byte	0xff
	.zero		1


	//   ....[219]....
        /*0e94*/ 	.word	0x00008330
        /*0e98*/ 	.word	0x00000000
        /*0e9c*/ 	.word	0x00000000
        /*0ea0*/ 	.short	0x010a
        /*0ea2*/ 	.byte	0xff
	.zero		1


	//   ....[220]....
        /*0ea4*/ 	.word	0x00008390
        /*0ea8*/ 	.word	0x00000000
        /*0eac*/ 	.word	0x00000000
        /*0eb0*/ 	.short	0x010a
        /*0eb2*/ 	.byte	0xff
	.zero		1


	//   ....[221]....
        /*0eb4*/ 	.word	0x000083f0
        /*0eb8*/ 	.word	0x00000000
        /*0ebc*/ 	.word	0x00000000
        /*0ec0*/ 	.short	0x010a
        /*0ec2*/ 	.byte	0xff
	.zero		1


	//   ....[222]....
        /*0ec4*/ 	.word	0x00008450
        /*0ec8*/ 	.word	0x00000000
        /*0ecc*/ 	.word	0x00000000
        /*0ed0*/ 	.short	0x010a
        /*0ed2*/ 	.byte	0xff
	.zero		1


	//   ....[223]....
        /*0ed4*/ 	.word	0x000084a0
        /*0ed8*/ 	.word	0x00000000
        /*0edc*/ 	.word	0x00000260
        /*0ee0*/ 	.short	0x010a
        /*0ee2*/ 	.byte	0xff
	.zero		1


	//   ....[224]....
        /*0ee4*/ 	.word	0x00008500
        /*0ee8*/ 	.word	0x00000000
        /*0eec*/ 	.word	0x00000258
        /*0ef0*/ 	.short	0x010a
        /*0ef2*/ 	.byte	0xff
	.zero		1


	//   ....[225]....
        /*0ef4*/ 	.word	0x00008560
        /*0ef8*/ 	.word	0x00000000
        /*0efc*/ 	.word	0x00000248
        /*0f00*/ 	.short	0x010a
        /*0f02*/ 	.byte	0xff
	.zero		1


	//   ....[226]....
        /*0f04*/ 	.word	0x000085b0
        /*0f08*/ 	.word	0x00000000
        /*0f0c*/ 	.word	0x00000260
        /*0f10*/ 	.short	0x010a
        /*0f12*/ 	.byte	0xff
	.zero		1


	//   ....[227]....
        /*0f14*/ 	.word	0x00008610
        /*0f18*/ 	.word	0x00000000
        /*0f1c*/ 	.word	0x00000240
        /*0f20*/ 	.short	0x010a
        /*0f22*/ 	.byte	0xff
	.zero		1


	//   ....[228]....
        /*0f24*/ 	.word	0x00008660
        /*0f28*/ 	.word	0x00000010
        /*0f2c*/ 	.word	0x00000280
        /*0f30*/ 	.short	0x010a
        /*0f32*/ 	.byte	0xff
	.zero		1


	//----- nvinfo : EIATTR_NUM_MBARRIERS
	.align		4
.L_47:
        /*0f34*/ 	.byte	0x03, 0x38
        /*0f36*/ 	.short	0x005c


	//----- nvinfo : EIATTR_EXIT_INSTR_OFFSETS
	.align		4
        /*0f38*/ 	.byte	0x04, 0x1c
        /*0f3a*/ 	.short	(.L_49 - .L_48)


	//   ....[0]....
.L_48:
        /*0f3c*/ 	.word	0x00003ad0


	//   ....[1]....
        /*0f40*/ 	.word	0x00003fc0


	//   ....[2]....
        /*0f44*/ 	.word	0x00004020


	//   ....[3]....
        /*0f48*/ 	.word	0x00004ea0


	//   ....[4]....
        /*0f4c*/ 	.word	0x000059e0


	//   ....[5]....
        /*0f50*/ 	.word	0x00005a20


	//   ....[6]....
        /*0f54*/ 	.word	0x00007220


	//----- nvinfo : EIATTR_MAX_THREADS
	.align		4
.L_49:
        /*0f58*/ 	.byte	0x04, 0x05
        /*0f5a*/ 	.short	(.L_51 - .L_50)
.L_50:
        /*0f5c*/ 	.word	0x00000100
        /*0f60*/ 	.word	0x00000001
        /*0f64*/ 	.word	0x00000001


	//----- nvinfo : EIATTR_CRS_STACK_SIZE
	.align		4
.L_51:
        /*0f68*/ 	.byte	0x04, 0x1e
        /*0f6a*/ 	.short	(.L_53 - .L_52)
.L_52:
        /*0f6c*/ 	.word	0x00000000


	//----- nvinfo : EIATTR_CBANK_PARAM_SIZE
	.align		4
.L_53:
        /*0f70*/ 	.byte	0x03, 0x19
        /*0f72*/ 	.short	0x0800


	//----- nvinfo : EIATTR_PARAM_CBANK
	.align		4
        /*0f74*/ 	.byte	0x04, 0x0a
        /*0f76*/ 	.short	(.L_55 - .L_54)
	.align		4
.L_54:
        /*0f78*/ 	.word	index@(.nv.constant0._ZN7cutlass13device_kernelINS_4gemm6kernel13GemmUniversalIN4cute5tupleIJiiiiEEENS1_10collective13CollectiveMmaINS1_35MainloopSm100TmaUmmaWarpSpecializedILi36ELi2ELi4ENS5_IJNS4_1CILi1EEESB_SB_EEEEENS5_IJNSA_ILi64EEENSA_ILi32EEESE_EEENS_12float_e4m3_tENS5_IJlSB_lEEESH_SI_NS4_8TiledMMAINS4_8MMA_AtomIJNS4_10MMA_TraitsINS4_19SM100_MMA_F8F6F4_SSEJSH_SH_fSE_SF_NS4_17integral_constantINS4_4UMMA5MajorELSP_0EEESQ_NSN_INSO_7ScaleInELSR_0EEESS_EEEEEENS4_6LayoutISC_NS5_IJNSA_ILi0EEESW_SW_EEEEENS5_IJNS4_10UnderscoreESZ_SZ_EEEEENS4_13SM90_TMA_LOADENS4_14ComposedLayoutINS4_7SwizzleILi2ELi4ELi3EEENS4_18smem_ptr_flag_bitsILi8EEENSV_INS5_IJNSA_ILi8EEESE_EEENS5_IJSE_SB_EEEEEEEvNS4_8identityES12_S1C_vS1D_EENS_8epilogue10collective18CollectiveEpilogueINS1F_23Sm100TmaWarpSpecializedILi1ELi1ELi16ELb0ELb0EEEJSG_NS5_IJNSV_ISE_SB_EENSV_ISF_SB_EEEEESH_SI_SH_SI_NS1F_6fusion15FusionCallbacksIS1J_NS1N_17LinearCombinationISH_fSH_fLNS_15FloatRoundStyleE2EEESG_S1M_JEEENS4_5SM1004TMEM4LOAD26SM100_TMEM_LOAD_16dp32b16xES12_NS13_INS14_ILi1ELi4ELi3EEES17_NSV_INS5_IJS18_SF_EEENS5_IJSF_SB_EEEEEEENS4_39AutoVectorizingCopyWithAssumedAlignmentILi128EEENS4_14SM90_TMA_STOREES21_S23_S23_EEEvvEEEEvNT_6ParamsE)
        /*0f7c*/ 	.short	0x0380
        /*0f7e*/ 	.short	0x0800


	//----- nvinfo : EIATTR_SW_WAR
	.align		4
.L_55:
        /*0f80*/ 	.byte	0x04, 0x36
        /*0f82*/ 	.short	(.L_57 - .L_56)
.L_56:
        /*0f84*/ 	.word	0x00000008
.L_57:


//--------------------- .nv.callgraph             --------------------------
	.section	.nv.callgraph,"",@"SHT_CUDA_CALLGRAPH"
	.align	4
	.sectionentsize	8
	.align		4
        /*0000*/ 	.word	0x00000000
	.align		4
        /*0004*/ 	.word	0xffffffff
	.align		4
        /*0008*/ 	.word	index@(_ZN7cutlass13device_kernelINS_4gemm6kernel13GemmUniversalIN4cute5tupleIJiiiiEEENS1_10collective13CollectiveMmaINS1_35MainloopSm100TmaUmmaWarpSpecializedILi36ELi2ELi4ENS5_IJNS4_1CILi1EEESB_SB_EEEEENS5_IJNSA_ILi64EEENSA_ILi32EEESE_EEENS_12float_e4m3_tENS5_IJlSB_lEEESH_SI_NS4_8TiledMMAINS4_8MMA_AtomIJNS4_10MMA_TraitsINS4_19SM100_MMA_F8F6F4_SSEJSH_SH_fSE_SF_NS4_17integral_constantINS4_4UMMA5MajorELSP_0EEESQ_NSN_INSO_7ScaleInELSR_0EEESS_EEEEEENS4_6LayoutISC_NS5_IJNSA_ILi0EEESW_SW_EEEEENS5_IJNS4_10UnderscoreESZ_SZ_EEEEENS4_13SM90_TMA_LOADENS4_14ComposedLayoutINS4_7SwizzleILi2ELi4ELi3EEENS4_18smem_ptr_flag_bitsILi8EEENSV_INS5_IJNSA_ILi8EEESE_EEENS5_IJSE_SB_EEEEEEEvNS4_8identityES12_S1C_vS1D_EENS_8epilogue10collective18CollectiveEpilogueINS1F_23Sm100TmaWarpSpecializedILi1ELi1ELi16ELb0ELb0EEEJSG_NS5_IJNSV_ISE_SB_EENSV_ISF_SB_EEEEESH_SI_SH_SI_NS1F_6fusion15FusionCallbacksIS1J_NS1N_17LinearCombinationISH_fSH_fLNS_15FloatRoundStyleE2EEESG_S1M_JEEENS4_5SM1004TMEM4LOAD26SM100_TMEM_LOAD_16dp32b16xES12_NS13_INS14_ILi1ELi4ELi3EEES17_NSV_INS5_IJS18_SF_EEENS5_IJSF_SB_EEEEEEENS4_39AutoVectorizingCopyWithAssumedAlignmentILi128EEENS4_14SM90_TMA_STOREES21_S23_S23_EEEvvEEEEvNT_6ParamsE)
	.align		4
        /*000c*/ 	.word	index@(__assertfail)
	.align		4
        /*0010*/ 	.word	0x00000000
	.align		4
        /*0014*/ 	.word	0xfffffffe
	.align		4
        /*0018*/ 	.word	0x00000000
	.align		4
        /*001c*/ 	.word	0xfffffffd
	.align		4
        /*0020*/ 	.word	0x00000000
	.align		4
        /*0024*/ 	.word	0xfffffffc


//--------------------- .nv.constant4             --------------------------
	.section	.nv.constant4,"a",@progbits
	.align	8
	.align		8
.nv.constant4:
        /*0000*/ 	.dword	__assertfail
	.align		8
        /*0008*/ 	.dword	__unnamed_1
	.align		8
        /*0010*/ 	.dword	__unnamed_2
	.align		8
        /*0018*/ 	.dword	_ZN40_INTERNAL_b0a7cde1_4_k_cu_d08aa6ef_204354cuda3std3__45__cpo5beginE
	.align		8
        /*0020*/ 	.dword	_ZN40_INTERNAL_b0a7cde1_4_k_cu_d08aa6ef_204354cuda3std3__45__cpo3endE
	.align		8
        /*0028*/ 	.dword	_ZN40_INTERNAL_b0a7cde1_4_k_cu_d08aa6ef_204354cuda3std3__45__cpo6cbeginE
	.align		8
        /*0030*/ 	.dword	_ZN40_INTERNAL_b0a7cde1_4_k_cu_d08aa6ef_204354cuda3std3__45__cpo4cendE
	.align		8
        /*0038*/ 	.dword	_ZN40_INTERNAL_b0a7cde1_4_k_cu_d08aa6ef_204354cuda3std3__442_GLOBAL__N__b0a7cde1_4_k_cu_d08aa6ef_204356ignoreE
	.align		8
        /*0040*/ 	.dword	_ZN40_INTERNAL_b0a7cde1_4_k_cu_d08aa6ef_204354cuda3std3__419piecewise_constructE
	.align		8
        /*0048*/ 	.dword	_ZN40_INTERNAL_b0a7cde1_4_k_cu_d08aa6ef_204354cuda3std3__48in_placeE
	.align		8
        /*0050*/ 	.dword	_ZN40_INTERNAL_b0a7cde1_4_k_cu_d08aa6ef_204354cuda3std6ranges3__45__cpo4swapE
	.align		8
        /*0058*/ 	.dword	_ZN40_INTERNAL_b0a7cde1_4_k_cu_d08aa6ef_204354cuda3std6ranges3__45__cpo9iter_moveE
	.align		8
        /*0060*/ 	.dword	_ZN40_INTERNAL_b0a7cde1_4_k_cu_d08aa6ef_204354cute7productE
	.align		8
        /*0068*/ 	.dword	_ZN40_INTERNAL_b0a7cde1_4_k_cu_d08aa6ef_204354cute1_E
	.align		8
        /*0070*/ 	.dword	$str$25
	.align		8
        /*0078*/ 	.dword	$str$26
	.align		8
        /*0080*/ 	.dword	$str$27
	.align		8
        /*0088*/ 	.dword	$str$28


//--------------------- .text._ZN7cutlass13device_kernelINS_4gemm6kernel13GemmUniversalIN4cute5tupleIJiiiiEEENS1_10collective13CollectiveMmaINS1_35MainloopSm100TmaUmmaWarpSpecializedILi36ELi2ELi4ENS5_IJNS4_1CILi1EEESB_SB_EEEEENS5_IJNSA_ILi64EEENSA_ILi32EEESE_EEENS_12float_e4m3_tENS5_IJlSB_lEEESH_SI_NS4_8TiledMMAINS4_8MMA_AtomIJNS4_10MMA_TraitsINS4_19SM100_MMA_F8F6F4_SSEJSH_SH_fSE_SF_NS4_17integral_constantINS4_4UMMA5MajorELSP_0EEESQ_NSN_INSO_7ScaleInELSR_0EEESS_EEEEEENS4_6LayoutISC_NS5_IJNSA_ILi0EEESW_SW_EEEEENS5_IJNS4_10UnderscoreESZ_SZ_EEEEENS4_13SM90_TMA_LOADENS4_14ComposedLayoutINS4_7SwizzleILi2ELi4ELi3EEENS4_18smem_ptr_flag_bitsILi8EEENSV_INS5_IJNSA_ILi8EEESE_EEENS5_IJSE_SB_EEEEEEEvNS4_8identityES12_S1C_vS1D_EENS_8epilogue10collective18CollectiveEpilogueINS1F_23Sm100TmaWarpSpecializedILi1ELi1ELi16ELb0ELb0EEEJSG_NS5_IJNSV_ISE_SB_EENSV_ISF_SB_EEEEESH_SI_SH_SI_NS1F_6fusion15FusionCallbacksIS1J_NS1N_17LinearCombinationISH_fSH_fLNS_15FloatRoundStyleE2EEESG_S1M_JEEENS4_5SM1004TMEM4LOAD26SM100_TMEM_LOAD_16dp32b16xES12_NS13_INS14_ILi1ELi4ELi3EEES17_NSV_INS5_IJS18_SF_EEENS5_IJSF_SB_EEEEEEENS4_39AutoVectorizingCopyWithAssumedAlignmentILi128EEENS4_14SM90_TMA_STOREES21_S23_S23_EEEvvEEEEvNT_6ParamsE --------------------------
	.section	.text._ZN7cutlass13device_kernelINS_4gemm6kernel13GemmUniversalIN4cute5tupleIJiiiiEEENS1_10collective13CollectiveMmaINS1_35MainloopSm100TmaUmmaWarpSpecializedILi36ELi2ELi4ENS5_IJNS4_1CILi1EEESB_SB_EEEEENS5_IJNSA_ILi64EEENSA_ILi32EEESE_EEENS_12float_e4m3_tENS5_IJlSB_lEEESH_SI_NS4_8TiledMMAINS4_8MMA_AtomIJNS4_10MMA_TraitsINS4_19SM100_MMA_F8F6F4_SSEJSH_SH_fSE_SF_NS4_17integral_constantINS4_4UMMA5MajorELSP_0EEESQ_NSN_INSO_7ScaleInELSR_0EEESS_EEEEEENS4_6LayoutISC_NS5_IJNSA_ILi0EEESW_SW_EEEEENS5_IJNS4_10UnderscoreESZ_SZ_EEEEENS4_13SM90_TMA_LOADENS4_14ComposedLayoutINS4_7SwizzleILi2ELi4ELi3EEENS4_18smem_ptr_flag_bitsILi8EEENSV_INS5_IJNSA_ILi8EEESE_EEENS5_IJSE_SB_EEEEEEEvNS4_8identityES12_S1C_vS1D_EENS_8epilogue10collective18CollectiveEpilogueINS1F_23Sm100TmaWarpSpecializedILi1ELi1ELi16ELb0ELb0EEEJSG_NS5_IJNSV_ISE_SB_EENSV_ISF_SB_EEEEESH_SI_SH_SI_NS1F_6fusion15FusionCallbacksIS1J_NS1N_17LinearCombinationISH_fSH_fLNS_15FloatRoundStyleE2EEESG_S1M_JEEENS4_5SM1004TMEM4LOAD26SM100_TMEM_LOAD_16dp32b16xES12_NS13_INS14_ILi1ELi4ELi3EEES17_NSV_INS5_IJS18_SF_EEENS5_IJSF_SB_EEEEEEENS4_39AutoVectorizingCopyWithAssumedAlignmentILi128EEENS4_14SM90_TMA_STOREES21_S23_S23_EEEvvEEEEvNT_6ParamsE,"ax",@progbits
	.align	128
.text._ZN7cutlass13device_kernelINS_4gemm6kernel13GemmUniversalIN4cute5tupleIJiiiiEEENS1_10collective13CollectiveMmaINS1_35MainloopSm100TmaUmmaWarpSpecializedILi36ELi2ELi4ENS5_IJNS4_1CILi1EEESB_SB_EEEEENS5_IJNSA_ILi64EEENSA_ILi32EEESE_EEENS_12float_e4m3_tENS5_IJlSB_lEEESH_SI_NS4_8TiledMMAINS4_8MMA_AtomIJNS4_10MMA_TraitsINS4_19SM100_MMA_F8F6F4_SSEJSH_SH_fSE_SF_NS4_17integral_constantINS4_4UMMA5MajorELSP_0EEESQ_NSN_INSO_7ScaleInELSR_0EEESS_EEEEEENS4_6LayoutISC_NS5_IJNSA_ILi0EEESW_SW_EEEEENS5_IJNS4_10UnderscoreESZ_SZ_EEEEENS4_13SM90_TMA_LOADENS4_14ComposedLayoutINS4_7SwizzleILi2ELi4ELi3EEENS4_18smem_ptr_flag_bitsILi8EEENSV_INS5_IJNSA_ILi8EEESE_EEENS5_IJSE_SB_EEEEEEEvNS4_8identityES12_S1C_vS1D_EENS_8epilogue10collective18CollectiveEpilogueINS1F_23Sm100TmaWarpSpecializedILi1ELi1ELi16ELb0ELb0EEEJSG_NS5_IJNSV_ISE_SB_EENSV_ISF_SB_EEEEESH_SI_SH_SI_NS1F_6fusion15FusionCallbacksIS1J_NS1N_17LinearCombinationISH_fSH_fLNS_15FloatRoundStyleE2EEESG_S1M_JEEENS4_5SM1004TMEM4LOAD26SM100_TMEM_LOAD_16dp32b16xES12_NS13_INS14_ILi1ELi4ELi3EEES17_NSV_INS5_IJS18_SF_EEENS5_IJSF_SB_EEEEEEENS4_39AutoVectorizingCopyWithAssumedAlignmentILi128EEENS4_14SM90_TMA_STOREES21_S23_S23_EEEvvEEEEvNT_6ParamsE:
        .type           _ZN7cutlass13device_kernelINS_4gemm6kernel13GemmUniversalIN4cute5tupleIJiiiiEEENS1_10collective13CollectiveMmaINS1_35MainloopSm100TmaUmmaWarpSpecializedILi36ELi2ELi4ENS5_IJNS4_1CILi1EEESB_SB_EEEEENS5_IJNSA_ILi64EEENSA_ILi32EEESE_EEENS_12float_e4m3_tENS5_IJlSB_lEEESH_SI_NS4_8TiledMMAINS4_8MMA_AtomIJNS4_10MMA_TraitsINS4_19SM100_MMA_F8F6F4_SSEJSH_SH_fSE_SF_NS4_17integral_constantINS4_4UMMA5MajorELSP_0EEESQ_NSN_INSO_7ScaleInELSR_0EEESS_EEEEEENS4_6LayoutISC_NS5_IJNSA_ILi0EEESW_SW_EEEEENS5_IJNS4_10UnderscoreESZ_SZ_EEEEENS4_13SM90_TMA_LOADENS4_14ComposedLayoutINS4_7SwizzleILi2ELi4ELi3EEENS4_18smem_ptr_flag_bitsILi8EEENSV_INS5_IJNSA_ILi8EEESE_EEENS5_IJSE_SB_EEEEEEEvNS4_8identityES12_S1C_vS1D_EENS_8epilogue10collective18CollectiveEpilogueINS1F_23Sm100TmaWarpSpecializedILi1ELi1ELi16ELb0ELb0EEEJSG_NS5_IJNSV_ISE_SB_EENSV_ISF_SB_EEEEESH_SI_SH_SI_NS1F_6fusion15FusionCallbacksIS1J_NS1N_17LinearCombinationISH_fSH_fLNS_15FloatRoundStyleE2EEESG_S1M_JEEENS4_5SM1004TMEM4LOAD26SM100_TMEM_LOAD_16dp32b16xES12_NS13_INS14_ILi1ELi4ELi3EEES17_NSV_INS5_IJS18_SF_EEENS5_IJSF_SB_EEEEEEENS4_39AutoVectorizingCopyWithAssumedAlignmentILi128EEENS4_14SM90_TMA_STOREES21_S23_S23_EEEvvEEEEvNT_6ParamsE,@function
        .size           _ZN7cutlass13device_kernelINS_4gemm6kernel13GemmUniversalIN4cute5tupleIJiiiiEEENS1_10collective13CollectiveMmaINS1_35MainloopSm100TmaUmmaWarpSpecializedILi36ELi2ELi4ENS5_IJNS4_1CILi1EEESB_SB_EEEEENS5_IJNSA_ILi64EEENSA_ILi32EEESE_EEENS_12float_e4m3_tENS5_IJlSB_lEEESH_SI_NS4_8TiledMMAINS4_8MMA_AtomIJNS4_10MMA_TraitsINS4_19SM100_MMA_F8F6F4_SSEJSH_SH_fSE_SF_NS4_17integral_constantINS4_4UMMA5MajorELSP_0EEESQ_NSN_INSO_7ScaleInELSR_0EEESS_EEEEEENS4_6LayoutISC_NS5_IJNSA_ILi0EEESW_SW_EEEEENS5_IJNS4_10UnderscoreESZ_SZ_EEEEENS4_13SM90_TMA_LOADENS4_14ComposedLayoutINS4_7SwizzleILi2ELi4ELi3EEENS4_18smem_ptr_flag_bitsILi8EEENSV_INS5_IJNSA_ILi8EEESE_EEENS5_IJSE_SB_EEEEEEEvNS4_8identityES12_S1C_vS1D_EENS_8epilogue10collective18CollectiveEpilogueINS1F_23Sm100TmaWarpSpecializedILi1ELi1ELi16ELb0ELb0EEEJSG_NS5_IJNSV_ISE_SB_EENSV_ISF_SB_EEEEESH_SI_SH_SI_NS1F_6fusion15FusionCallbacksIS1J_NS1N_17LinearCombinationISH_fSH_fLNS_15FloatRoundStyleE2EEESG_S1M_JEEENS4_5SM1004TMEM4LOAD26SM100_TMEM_LOAD_16dp32b16xES12_NS13_INS14_ILi1ELi4ELi3EEES17_NSV_INS5_IJS18_SF_EEENS5_IJSF_SB_EEEEEEENS4_39AutoVectorizingCopyWithAssumedAlignmentILi128EEENS4_14SM90_TMA_STOREES21_S23_S23_EEEvvEEEEvNT_6ParamsE,(.L_x_225 - _ZN7cutlass13device_kernelINS_4gemm6kernel13GemmUniversalIN4cute5tupleIJiiiiEEENS1_10collective13CollectiveMmaINS1_35MainloopSm100TmaUmmaWarpSpecializedILi36ELi2ELi4ENS5_IJNS4_1CILi1EEESB_SB_EEEEENS5_IJNSA_ILi64EEENSA_ILi32EEESE_EEENS_12float_e4m3_tENS5_IJlSB_lEEESH_SI_NS4_8TiledMMAINS4_8MMA_AtomIJNS4_10MMA_TraitsINS4_19SM100_MMA_F8F6F4_SSEJSH_SH_fSE_SF_NS4_17integral_constantINS4_4UMMA5MajorELSP_0EEESQ_NSN_INSO_7ScaleInELSR_0EEESS_EEEEEENS4_6LayoutISC_NS5_IJNSA_ILi0EEESW_SW_EEEEENS5_IJNS4_10UnderscoreESZ_SZ_EEEEENS4_13SM90_TMA_LOADENS4_14ComposedLayoutINS4_7SwizzleILi2ELi4ELi3EEENS4_18smem_ptr_flag_bitsILi8EEENSV_INS5_IJNSA_ILi8EEESE_EEENS5_IJSE_SB_EEEEEEEvNS4_8identityES12_S1C_vS1D_EENS_8epilogue10collective18CollectiveEpilogueINS1F_23Sm100TmaWarpSpecializedILi1ELi1ELi16ELb0ELb0EEEJSG_NS5_IJNSV_ISE_SB_EENSV_ISF_SB_EEEEESH_SI_SH_SI_NS1F_6fusion15FusionCallbacksIS1J_NS1N_17LinearCombinationISH_fSH_fLNS_15FloatRoundStyleE2EEESG_S1M_JEEENS4_5SM1004TMEM4LOAD26SM100_TMEM_LOAD_16dp32b16xES12_NS13_INS14_ILi1ELi4ELi3EEES17_NSV_INS5_IJS18_SF_EEENS5_IJSF_SB_EEEEEEENS4_39AutoVectorizingCopyWithAssumedAlignmentILi128EEENS4_14SM90_TMA_STOREES21_S23_S23_EEEvvEEEEvNT_6ParamsE)
        .other          _ZN7cutlass13device_kernelINS_4gemm6kernel13GemmUniversalIN4cute5tupleIJiiiiEEENS1_10collective13CollectiveMmaINS1_35MainloopSm100TmaUmmaWarpSpecializedILi36ELi2ELi4ENS5_IJNS4_1CILi1EEESB_SB_EEEEENS5_IJNSA_ILi64EEENSA_ILi32EEESE_EEENS_12float_e4m3_tENS5_IJlSB_lEEESH_SI_NS4_8TiledMMAINS4_8MMA_AtomIJNS4_10MMA_TraitsINS4_19SM100_MMA_F8F6F4_SSEJSH_SH_fSE_SF_NS4_17integral_constantINS4_4UMMA5MajorELSP_0EEESQ_NSN_INSO_7ScaleInELSR_0EEESS_EEEEEENS4_6LayoutISC_NS5_IJNSA_ILi0EEESW_SW_EEEEENS5_IJNS4_10UnderscoreESZ_SZ_EEEEENS4_13SM90_TMA_LOADENS4_14ComposedLayoutINS4_7SwizzleILi2ELi4ELi3EEENS4_18smem_ptr_flag_bitsILi8EEENSV_INS5_IJNSA_ILi8EEESE_EEENS5_IJSE_SB_EEEEEEEvNS4_8identityES12_S1C_vS1D_EENS_8epilogue10collective18CollectiveEpilogueINS1F_23Sm100TmaWarpSpecializedILi1ELi1ELi16ELb0ELb0EEEJSG_NS5_IJNSV_ISE_SB_EENSV_ISF_SB_EEEEESH_SI_SH_SI_NS1F_6fusion15FusionCallbacksIS1J_NS1N_17LinearCombinationISH_fSH_fLNS_15FloatRoundStyleE2EEESG_S1M_JEEENS4_5SM1004TMEM4LOAD26SM100_TMEM_LOAD_16dp32b16xES12_NS13_INS14_ILi1ELi4ELi3EEES17_NSV_INS5_IJS18_SF_EEENS5_IJSF_SB_EEEEEEENS4_39AutoVectorizingCopyWithAssumedAlignmentILi128EEENS4_14SM90_TMA_STOREES21_S23_S23_EEEvvEEEEvNT_6ParamsE,@"STO_CUDA_ENTRY STV_DEFAULT"
_ZN7cutlass13device_kernelINS_4gemm6kernel13GemmUniversalIN4cute5tupleIJiiiiEEENS1_10collective13CollectiveMmaINS1_35MainloopSm100TmaUmmaWarpSpecializedILi36ELi2ELi4ENS5_IJNS4_1CILi1EEESB_SB_EEEEENS5_IJNSA_ILi64EEENSA_ILi32EEESE_EEENS_12float_e4m3_tENS5_IJlSB_lEEESH_SI_NS4_8TiledMMAINS4_8MMA_AtomIJNS4_10MMA_TraitsINS4_19SM100_MMA_F8F6F4_SSEJSH_SH_fSE_SF_NS4_17integral_constantINS4_4UMMA5MajorELSP_0EEESQ_NSN_INSO_7ScaleInELSR_0EEESS_EEEEEENS4_6LayoutISC_NS5_IJNSA_ILi0EEESW_SW_EEEEENS5_IJNS4_10UnderscoreESZ_SZ_EEEEENS4_13SM90_TMA_LOADENS4_14ComposedLayoutINS4_7SwizzleILi2ELi4ELi3EEENS4_18smem_ptr_flag_bitsILi8EEENSV_INS5_IJNSA_ILi8EEESE_EEENS5_IJSE_SB_EEEEEEEvNS4_8identityES12_S1C_vS1D_EENS_8epilogue10collective18CollectiveEpilogueINS1F_23Sm100TmaWarpSpecializedILi1ELi1ELi16ELb0ELb0EEEJSG_NS5_IJNSV_ISE_SB_EENSV_ISF_SB_EEEEESH_SI_SH_SI_NS1F_6fusion15FusionCallbacksIS1J_NS1N_17LinearCombinationISH_fSH_fLNS_15FloatRoundStyleE2EEESG_S1M_JEEENS4_5SM1004TMEM4LOAD26SM100_TMEM_LOAD_16dp32b16xES12_NS13_INS14_ILi1ELi4ELi3EEES17_NSV_INS5_IJS18_SF_EEENS5_IJSF_SB_EEEEEEENS4_39AutoVectorizingCopyWithAssumedAlignmentILi128EEENS4_14SM90_TMA_STOREES21_S23_S23_EEEvvEEEEvNT_6ParamsE:
[----:B------:R-:W1:Y:S01]  /*0000*/  LDC R1, c[0x0][0x37c] ;  /* 0x0000df00ff017b82 */ /* 0x000e620000000800 */
[----:B------:R-:W2:Y:S01]  /*0010*/  S2R R64, SR_TID.X ;  /* 0x0000000000407919 */ /* 0x000ea20000002100 */
[----:B------:R-:W3:Y:S01]  /*0020*/  LDCU.64 UR4, c[0x0][0x890] ;  /* 0x00011200ff0477ac */ /* 0x000ee20008000a00 */
[----:B------:R-:W-:Y:S02]  /*0030*/  PRMT R60, RZ, 0x7610, R60 ;  /* 0x00007610ff3c7816 */ /* 0x000fe4000000003c */
[----:B------:R-:W-:Y:S01]  /*0040*/  ELECT P5, URZ, PT ;  /* 0x0000000000ff782f */ /* 0x000fe200038a0000 */
[----:B------:R-:W4:Y:S01]  /*0050*/  LDCU.64 UR40, c[0x0][0x358] ;  /* 0x00006b00ff2877ac */ /* 0x000f220008000a00 */
[----:B---3--:R-:W-:-:S04]  /*0060*/  UISETP.NE.U32.AND UP0, UPT, UR4, URZ, UPT ;  /* 0x000000ff0400728c */ /* 0x008fc8000bf05070 */
[----:B------:R-:W-:Y:S01]  /*0070*/  UISETP.NE.AND.EX UP0, UPT, UR5, URZ, UPT, UP0 ;  /* 0x000000ff0500728c */ /* 0x000fe2000bf05300 */
[----:B--2---:R-:W-:-:S05]  /*0080*/  SHF.R.U32.HI R66, RZ, 0x5, R64 ;  /* 0x00000005ff427819 */ /* 0x004fca0000011640 */
[----:B------:R-:W2:Y:S02]  /*0090*/  SHFL.IDX PT, R0, R66, RZ, 0x1f ;  /* 0x00001fff42007589 */ /* 0x000ea400000e0000 */
[----:B--2---:R-:W-:Y:S01]  /*00a0*/  R2UR UR8, R0 ;  /* 0x00000000000872ca */ /* 0x004fe200000e0000 */
[----:B-1--4-:R-:W-:-:S14]  /*00b0*/  BRA.U UP0, `(.L_x_0) ;  /* 0x00000001002c7547 */ /* 0x012fdc000b800000 */
[----:B------:R-:W1:Y:S02]  /*00c0*/  LDCU.64 UR6, c[0x0][0x888] ;  /* 0x00011100ff0677ac */ /* 0x000e640008000a00 */
[----:B-1----:R-:W-:-:S04]  /*00d0*/  UISETP.NE.U32.AND UP0, UPT, UR6, URZ, UPT ;  /* 0x000000ff0600728c */ /* 0x002fc8000bf05070 */
[----:B------:R-:W-:-:S09]  /*00e0*/  UISETP.NE.AND.EX UP0, UPT, UR7, URZ, UPT, UP0 ;  /* 0x000000ff0700728c */ /* 0x000fd2000bf05300 */
[----:B------:R-:W-:Y:S05]  /*00f0*/  BRA.U !UP0, `(.L_x_1) ;  /* 0x0000000108107547 */ /* 0x000fea000b800000 */
[----:B------:R-:W1:Y:S02]  /*0100*/  LDC.64 R34, c[0x0][0x888] ;  /* 0x00022200ff227b82 */ /* 0x000e640000000a00 */
[----:B-1----:R1:W5:Y:S01]  /*0110*/  LDG.E R34, desc[UR40][R34.64] ;  /* 0x0000002822227981 */ /* 0x002362000c1e1900 */
[----:B------:R-:W-:Y:S01]  /*0120*/  HFMA2 R60, -RZ, RZ, 0, 5.9604644775390625e-08 ;  /* 0x00000001ff3c7431 */ /* 0x000fe200000001ff */
[----:B------:R-:W-:Y:S05]  /*0130*/  BRA `(.L_x_0) ;  /* 0x00000000000c7947 */ /* 0x000fea0003800000 */
.L_x_1:
[----:B------:R-:W1:Y:S01]  /*0140*/  LDCU UR6, c[0x0][0x880] ;  /* 0x00011000ff0677ac */ /* 0x000e620008000800 */
[----:B------:R-:W-:Y:S01]  /*0150*/  HFMA2 R60, -RZ, RZ, 0, 5.9604644775390625e-08 ;  /* 0x00000001ff3c7431 */ /* 0x000fe200000001ff */
[----:B-1----:R-:W-:-:S07]  /*0160*/  MOV R34, UR6 ;  /* 0x0000000600227c02 */ /* 0x002fce0008000f00 */
.L_x_0:
[----:B------:R-:W2:Y:S02]  /*0170*/  LDCU.64 UR6, c[0x0][0x8b0] ;  /* 0x00011600ff0677ac */ /* 0x000ea40008000a00 */
[----:B--2---:R-:W-:-:S04]  /*0180*/  UISETP.NE.U32.AND UP0, UPT, UR6, URZ, UPT ;  /* 0x000000ff0600728c */ /* 0x004fc8000bf05070 */
[----:B------:R-:W-:-:S09]  /*0190*/  UISETP.NE.AND.EX UP0, UPT, UR7, URZ, UPT, UP0 ;  /* 0x000000ff0700728c */ /* 0x000fd2000bf05300 */
[----:B------:R-:W-:Y:S05]  /*01a0*/  BRA.U UP0, `(.L_x_2) ;  /* 0x0000000100247547 */ /* 0x000fea000b800000 */
[----:B------:R-:W2:Y:S02]  /*01b0*/  LDCU.64 UR6, c[0x0][0x8a8] ;  /* 0x00011500ff0677ac */ /* 0x000ea40008000a00 */
[----:B--2---:R-:W-:-:S04]  /*01c0*/  UISETP.NE.U32.AND UP0, UPT, UR6, URZ, UPT ;  /* 0x000000ff0600728c */ /* 0x004fc8000bf05070 */
[----:B------:R-:W-:-:S09]  /*01d0*/  UISETP.NE.AND.EX UP0, UPT, UR7, URZ, UPT, UP0 ;  /* 0x000000ff0700728c */ /* 0x000fd2000bf05300 */
[----:B------:R-:W-:Y:S05]  /*01e0*/  BRA.U !UP0, `(.L_x_3) ;  /* 0x00000001080c7547 */ /* 0x000fea000b800000 */
[----:B------:R-:W2:Y:S02]  /*01f0*/  LDC.64 R2, c[0x0][0x8a8] ;  /* 0x00022a00ff027b82 */ /* 0x000ea40000000a00 */
[----:B--2---:R2:W5:Y:S01]  /*0200*/  LDG.E R33, desc[UR40][R2.64] ;  /* 0x0000002802217981 */ /* 0x004562000c1e1900 */
[----:B------:R-:W-:Y:S05]  /*0210*/  BRA `(.L_x_2) ;  /* 0x0000000000087947 */ /* 0x000fea0003800000 */
.L_x_3:
[----:B------:R-:W2:Y:S02]  /*0220*/  LDCU UR6, c[0x0][0x8a0] ;  /* 0x00011400ff0677ac */ /* 0x000ea40008000800 */
[----:B--2---:R-:W-:Y:S02]  /*0230*/  MOV R33, UR6 ;  /* 0x0000000600217c02 */ /* 0x004fe40008000f00 */
.L_x_2:
[----:B------:R-:W-:Y:S01]  /*0240*/  IMAD.U32 R0, RZ, RZ, UR8 ;  /* 0x00000008ff007e24 */ /* 0x000fe2000f8e00ff */
[----:B------:R-:W-:Y:S04]  /*0250*/  BSSY.RECONVERGENT B0, `(.L_x_4) ;  /* 0x000000c000007945 */ /* 0x000fe80003800200 */
[C---:B------:R-:W-:Y:S02]  /*0260*/  ISETP.NE.OR P1, PT, R0.reuse, 0x1, !P5 ;  /* 0x000000010000780c */ /* 0x040fe40006f25670 */
[----:B------:R-:W-:-:S11]  /*0270*/  ISETP.NE.OR P0, PT, R0, 0x3, !P5 ;  /* 0x000000030000780c */ /* 0x000fd60006f05670 */
[----:B------:R-:W-:Y:S05]  /*0280*/  @P1 BRA `(.L_x_5) ;  /* 0x0000000000201947 */ /* 0x000fea0003800000 */
[----:B------:R-:W3:Y:S02]  /*0290*/  LDCU.64 UR6, c[0x0][0x348] ;  /* 0x00006900ff0677ac */ /* 0x000ee40008000a00 */
[----:B---3--:R-:W-:Y:S02]  /*02a0*/  UIADD3 UR10, UP1, UPT, UR6, 0x80, URZ ;  /* 0x00000080060a7890 */ /* 0x008fe4000ff3e0ff */
[----:B------:R-:W-:Y:S02]  /*02b0*/  UIADD3 UR6, UP0, UPT, UR6, 0x180, URZ ;  /* 0x0000018006067890 */ /* 0x000fe4000ff1e0ff */
[----:B------:R-:W-:Y:S02]  /*02c0*/  UIADD3.X UR11, UPT, UPT, URZ, UR7, URZ, UP1, !UPT ;  /* 0x00000007ff0b7290 */ /* 0x000fe40008ffe4ff */
[----:B------:R-:W-:-:S07]  /*02d0*/  UIADD3.X UR7, UPT, UPT, URZ, UR7, URZ, UP0, !UPT ;  /* 0x00000007ff077290 */ /* 0x000fce00087fe4ff */
[----:B------:R3:W-:Y:S02]  /*02e0*/  UTMACCTL.PF [UR10] ;  /* 0x000000000a0079b9 */ /* 0x0007e40008040000 */
[----:B------:R3:W-:Y:S02]  /*02f0*/  UTMACCTL.PF [UR6] ;  /* 0x00000000060079b9 */ /* 0x0007e40008040000 */
[----:B---3--:R-:W-:Y:S01]  /*0300*/  NOP ;  /* 0x0000000000007918 */ /* 0x008fe20000000000 */
.L_x_5:
[----:B------:R-:W-:Y:S05]  /*0310*/  BSYNC.RECONVERGENT B0 ;  /* 0x0000000000007941 */ /* 0x000fea0003800200 */
.L_x_4:
[----:B------:R-:W-:Y:S04]  /*0320*/  BSSY.RECONVERGENT B0, `(.L_x_6) ;  /* 0x000000a000007945 */ /* 0x000fe80003800200 */
        /* <DEDUP_REMOVED lines=9> */
.L_x_7:
[----:B------:R-:W-:Y:S05]  /*03c0*/  BSYNC.RECONVERGENT B0 ;  /* 0x0000000000007941 */ /* 0x000fea0003800200 */
.L_x_6:
[----:B------:R-:W3:Y:S01]  /*03d0*/  LDCU.64 UR6, c[0x0][0x888] ;  /* 0x00011100ff0677ac */ /* 0x000ee20008000a00 */
[----:B------:R-:W-:Y:S02]  /*03e0*/  UISETP.EQ.U32.AND UP1, UPT, UR4, URZ, UPT ;  /* 0x000000ff0400728c */ /* 0x000fe4000bf22070 */
[----:B------:R-:W-:Y:S02]  /*03f0*/  UPLOP3.LUT UP2, UPT, UPT, UPT, UPT, 0x80, 0x8 ;  /* 0x000000000008789c */ /* 0x000fe40003f4f070 */
[----:B---3--:R-:W-:-:S04]  /*0400*/  UISETP.NE.U32.AND UP0, UPT, UR6, URZ, UPT ;  /* 0x000000ff0600728c */ /* 0x008fc8000bf05070 */
[----:B------:R-:W-:-:S04]  /*0410*/  UISETP.NE.AND.EX UP0, UPT, UR7, URZ, UPT, UP0 ;  /* 0x000000ff0700728c */ /* 0x000fc8000bf05300 */
[----:B------:R-:W-:-:S04]  /*0420*/  UISETP.EQ.OR.EX UP3, UPT, UR5, URZ, !UP0, UP1 ;  /* 0x000000ff0500728c */ /* 0x000fc8000c762710 */
[----:B------:R-:W-:-:S05]  /*0430*/  UP2UR UR44, UPR, URZ, 0x8 ;  /* 0x00000008ff2c7883 */ /* 0x000fca0008000000 */
[----:B------:R-:W-:Y:S07]  /*0440*/  BRA.U !UP3, `(.L_x_8) ;  /* 0x000000010b207547 */ /* 0x000fee000b800000 */
[----:B------:R-:W-:Y:S01]  /*0450*/  UISETP.NE.U32.AND UP2, UPT, UR4, URZ, UPT ;  /* 0x000000ff0400728c */ /* 0x000fe2000bf45070 */
[----:B-----5:R-:W-:Y:S01]  /*0460*/  FSETP.NEU.AND P0, PT, R34, RZ, PT ;  /* 0x000000ff2200720b */ /* 0x020fe20003f0d000 */
[----:B------:R-:W-:Y:S02]  /*0470*/  USEL UR4, URZ, 0xffffffff, UP0 ;  /* 0xffffffffff047887 */ /* 0x000fe40008000000 */
[----:B------:R-:W-:-:S10]  /*0480*/  UISETP.NE.AND.EX UP2, UPT, UR5, URZ, UPT, UP2 ;  /* 0x000000ff0500728c */ /* 0x000fd4000bf45320 */
[----:B------:R-:W-:Y:S01]  /*0490*/  VOTEU.ANY UP1, P0 ;  /* 0x0000000000ff7886 */ /* 0x000fe20000020100 */
[----:B------:R-:W-:-:S04]  /*04a0*/  @!UP2 USEL UR4, URZ, 0xffffffff, UP1 ;  /* 0xffffffffff04a887 */ /* 0x000fc80008800000 */
[----:B------:R-:W-:-:S04]  /*04b0*/  ULOP3.LUT UR4, UR4, 0x1, URZ, 0xc0, !UPT ;  /* 0x0000000104047892 */ /* 0x000fc8000f8ec0ff */
[----:B------:R-:W-:-:S11]  /*04c0*/  UISETP.NE.U32.AND UP2, UPT, UR4, 0x1, UPT ;  /* 0x000000010400788c */ /* 0x000fd6000bf45070 */
.L_x_8:
[----:B--2---:R-:W2:Y:S01]  /*04d0*/  SHFL.IDX PT, R2, R66, RZ, 0x1f ;  /* 0x00001fff42027589 */ /* 0x004ea200000e0000 */
[----:B------:R-:W-:-:S04]  /*04e0*/  UISETP.NE.AND UP1, UPT, UR8, 0x2, UPT ;  /* 0x000000020800788c */ /* 0x000fc8000bf25270 */
[----:B------:R-:W-:Y:S01]  /*04f0*/  USEL UR13, URZ, 0x1, UP1 ;  /* 0x00000001ff0d7887 */ /* 0x000fe20008800000 */
[----:B--2---:R-:W-:-:S13]  /*0500*/  ISETP.NE.AND P0, PT, R2, RZ, PT ;  /* 0x000000ff0200720c */ /* 0x004fda0003f05270 */
[----:B------:R-:W-:Y:S05]  /*0510*/  @P0 BRA `(.L_x_9) ;  /* 0x0000000400540947 */ /* 0x000fea0003800000 */
[----:B------:R-:W-:Y:S01]  /*0520*/  ELECT P0, URZ, PT ;  /* 0x0000000000ff782f */ /* 0x000fe20003800000 */
[----:B------:R-:W-:-:S12]  /*0530*/  BSSY.RECONVERGENT B0, `(.L_x_9) ;  /* 0x0000053000007945 */ /* 0x000fd80003800200 */
[----:B------:R-:W-:Y:S05]  /*0540*/  @!P0 BRA `(.L_x_10) ;  /* 0x0000000400448947 */ /* 0x000fea0003800000 */
[----:B------:R-:W2:Y:S01]  /*0550*/  S2UR UR5, SR_CgaCtaId ;  /* 0x00000000000579c3 */ /* 0x000ea20000008800 */
[----:B------:R-:W-:Y:S01]  /*0560*/  UMOV UR6, 0x400 ;  /* 0x0000040000067882 */ /* 0x000fe20000000000 */
[----:B------:R-:W-:Y:S01]  /*0570*/  UMOV UR4, 0x1 ;  /* 0x0000000100047882 */ /* 0x000fe20000000000 */
[----:B--2---:R-:W-:Y:S02]  /*0580*/  ULEA UR5, UR5, UR6, 0x18 ;  /* 0x0000000605057291 */ /* 0x004fe4000f8ec0ff */
[----:B------:R-:W-:-:S04]  /*0590*/  UIADD3 UR6, UPT, UPT, -UR4, 0x100000, URZ ;  /* 0x0010000004067890 */ /* 0x000fc8000fffe1ff */
[----:B------:R-:W-:Y:S02]  /*05a0*/  USHF.L.U32 UR7, UR6, 0xb, URZ ;  /* 0x0000000b06077899 */ /* 0x000fe400080006ff */
[----:B------:R-:W-:Y:S01]  /*05b0*/  USHF.L.U32 UR6, UR6, 0x1, URZ ;  /* 0x0000000106067899 */ /* 0x000fe200080006ff */
[----:B------:R-:W2:Y:S11]  /*05c0*/  FENCE.VIEW.ASYNC.S ;  /* 0x00000000000073c6 */ /* 0x000eb60000000000 */
[----:B--2---:R2:W3:Y:S01]  /*05d0*/  SYNCS.EXCH.64 URZ, [UR5], UR6 ;  /* 0x0000000605ff75b2 */ /* 0x0044e20008000100 */
[----:B------:R2:W4:Y:S01]  /*05e0*/  SYNCS.EXCH.64 URZ, [UR5+0x120], UR6 ;  /* 0x0001200605ff75b2 */ /* 0x0005220008000100 */
[----:B------:R2:W1:Y:S01]  /*05f0*/  SYNCS.EXCH.64 URZ, [UR5+0x8], UR6 ;  /* 0x0000080605ff75b2 */ /* 0x0004620008000100 */
        /* <DEDUP_REMOVED lines=68> */
[----:B------:R2:W1:Y:S02]  /*0a40*/  SYNCS.EXCH.64 URZ, [UR5+0x238], UR6 ;  /* 0x0002380605ff75b2 */ /* 0x0004640008000100 */
[----:B--234-:R-:W-:Y:S01]  /*0a50*/  NOP ;  /* 0x0000000000007918 */ /* 0x01cfe20000000000 */
.L_x_10:
[----:B------:R-:W-:Y:S05]  /*0a60*/  BSYNC.RECONVERGENT B0 ;  /* 0x0000000000007941 */ /* 0x000fea0003800200 */
.L_x_9:
[----:B------:R-:W2:Y:S01]  /*0a70*/  SHFL.IDX PT, R2, R66, RZ, 0x1f ;  /* 0x00001fff42027589 */ /* 0x000ea200000e0000 */
[----:B------:R-:W-:Y:S01]  /*0a80*/  NOP ;  /* 0x0000000000007918 */ /* 0x000fe20000000000 */
[----:B--2---:R-:W-:-:S13]  /*0a90*/  ISETP.NE.AND P0, PT, R2, 0x1, PT ;  /* 0x000000010200780c */ /* 0x004fda0003f05270 */
[----:B------:R-:W-:Y:S05]  /*0aa0*/  @P0 BRA `(.L_x_11) ;  /* 0x0000000000400947 */ /* 0x000fea0003800000 */
[----:B------:R-:W2:Y:S01]  /*0ab0*/  S2UR UR6, SR_CgaCtaId ;  /* 0x00000000000679c3 */ /* 0x000ea20000008800 */
[----:B------:R-:W-:Y:S01]  /*0ac0*/  UMOV UR7, 0x400 ;  /* 0x0000040000077882 */ /* 0x000fe20000000000 */
[----:B------:R-:W-:Y:S01]  /*0ad0*/  UMOV UR5, 0x20 ;  /* 0x0000002000057882 */ /* 0x000fe20000000000 */
[----:B------:R-:W-:Y:S01]  /*0ae0*/  UMOV UR4, 0x80 ;  /* 0x0000008000047882 */ /* 0x000fe20000000000 */
[----:B------:R-:W-:-:S04]  /*0af0*/  UIADD3 UR10, UPT, UPT, -UR5, 0x100000, URZ ;  /* 0x00100000050a7890 */ /* 0x000fc8000fffe1ff */
[----:B------:R-:W-:Y:S02]  /*0b00*/  USHF.L.U32 UR11, UR10, 0xb, URZ ;  /* 0x0000000b0a0b7899 */ /* 0x000fe400080006ff */
[----:B------:R-:W-:Y:S02]  /*0b10*/  USHF.L.U32 UR10, UR10, 0x1, URZ ;  /* 0x000000010a0a7899 */ /* 0x000fe400080006ff */
[----:B------:R-:W-:-:S04]  /*0b20*/  UIADD3 UR4, UPT, UPT, -UR4, 0x100000, URZ ;  /* 0x0010000004047890 */ /* 0x000fc8000fffe1ff */
[----:B------:R-:W-:Y:S02]  /*0b30*/  USHF.L.U32 UR5, UR4, 0xb, URZ ;  /* 0x0000000b04057899 */ /* 0x000fe400080006ff */
[----:B------:R-:W-:Y:S01]  /*0b40*/  USHF.L.U32 UR4, UR4, 0x1, URZ ;  /* 0x0000000104047899 */ /* 0x000fe200080006ff */
[----:B------:R-:W-:Y:S01]  /*0b50*/  ELECT P0, URZ, PT ;  /* 0x0000000000ff782f */ /* 0x000fe20003800000 */
[----:B--2---:R-:W-:Y:S01]  /*0b60*/  ULEA UR6, UR6, UR7, 0x18 ;  /* 0x0000000706067291 */ /* 0x004fe2000f8ec0ff */
[----:B------:R-:W2:Y:S11]  /*0b70*/  FENCE.VIEW.ASYNC.S ;  /* 0x00000000000073c6 */ /* 0x000eb60000000000 */
[----:B--2---:R2:W3:Y:S01]  /*0b80*/  SYNCS.EXCH.64 URZ, [UR6+0x240], UR10 ;  /* 0x0002400a06ff75b2 */ /* 0x0044e20008000100 */
[----:B------:R2:W4:Y:S01]  /*0b90*/  SYNCS.EXCH.64 URZ, [UR6+0x248], UR4 ;  /* 0x0002480406ff75b2 */ /* 0x0005220008000100 */
[----:B------:R-:W-:Y:S01]  /*0ba0*/  NOP ;  /* 0x0000000000007918 */ /* 0x000fe20000000000 */
.L_x_11:
[----:B------:R-:W1:Y:S01]  /*0bb0*/  SHFL.IDX PT, R2, R66, RZ, 0x1f ;  /* 0x00001fff42027589 */ /* 0x000e6200000e0000 */
[----:B------:R-:W-:Y:S01]  /*0bc0*/  NOP ;  /* 0x0000000000007918 */ /* 0x000fe20000000000 */
[----:B-1----:R-:W-:-:S13]  /*0bd0*/  ISETP.NE.AND P0, PT, R2, 0x3, PT ;  /* 0x000000030200780c */ /* 0x002fda0003f05270 */
[----:B------:R-:W-:Y:S05]  /*0be0*/  @P0 BRA `(.L_x_12) ;  /* 0x0000000000300947 */ /* 0x000fea0003800000 */
[----:B--2---:R-:W1:Y:S01]  /*0bf0*/  S2UR UR5, SR_CgaCtaId ;  /* 0x00000000000579c3 */ /* 0x004e620000008800 */
[----:B------:R-:W-:Y:S01]  /*0c00*/  UMOV UR6, 0x400 ;  /* 0x0000040000067882 */ /* 0x000fe20000000000 */
[----:B------:R-:W-:Y:S01]  /*0c10*/  UMOV UR4, 0x20 ;  /* 0x0000002000047882 */ /* 0x000fe20000000000 */
[----:B------:R-:W-:Y:S01]  /*0c20*/  ELECT P0, URZ, PT ;  /* 0x0000000000ff782f */ /* 0x000fe20003800000 */
[----:B-1----:R-:W-:Y:S02]  /*0c30*/  ULEA UR5, UR5, UR6, 0x18 ;  /* 0x0000000605057291 */ /* 0x002fe4000f8ec0ff */
[----:B------:R-:W-:-:S04]  /*0c40*/  UIADD3 UR6, UPT, UPT, -UR4, 0x100000, URZ ;  /* 0x0010000004067890 */ /* 0x000fc8000fffe1ff */
[----:B------:R-:W-:Y:S02]  /*0c50*/  USHF.L.U32 UR7, UR6, 0xb, URZ ;  /* 0x0000000b06077899 */ /* 0x000fe400080006ff */
[----:B------:R-:W-:Y:S01]  /*0c60*/  USHF.L.U32 UR6, UR6, 0x1, URZ ;  /* 0x0000000106067899 */ /* 0x000fe200080006ff */
[----:B------:R-:W1:Y:S11]  /*0c70*/  FENCE.VIEW.ASYNC.S ;  /* 0x00000000000073c6 */ /* 0x000e760000000000 */
[----:B-1----:R1:W2:Y:S01]  /*0c80*/  SYNCS.EXCH.64 URZ, [UR5+0x250], UR6 ;  /* 0x0002500605ff75b2 */ /* 0x0022a20008000100 */
[----:B------:R1:W1:Y:S01]  /*0c90*/  SYNCS.EXCH.64 URZ, [UR5+0x258], UR6 ;  /* 0x0002580605ff75b2 */ /* 0x0002620008000100 */
[----:B------:R-:W-:Y:S01]  /*0ca0*/  NOP ;  /* 0x0000000000007918 */ /* 0x000fe20000000000 */
.L_x_12:
[----:B------:R-:W3:Y:S01]  /*0cb0*/  SHFL.IDX PT, R2, R66, RZ, 0x1f ;  /* 0x00001fff42027589 */ /* 0x000ee200000e0000 */
[----:B------:R-:W-:Y:S01]  /*0cc0*/  NOP ;  /* 0x0000000000007918 */ /* 0x000fe20000000000 */
[----:B---3--:R-:W-:-:S13]  /*0cd0*/  ISETP.NE.AND P0, PT, R2, 0x4, PT ;  /* 0x000000040200780c */ /* 0x008fda0003f05270 */
[----:B------:R-:W-:Y:S05]  /*0ce0*/  @P0 BRA `(.L_x_13) ;  /* 0x00000000004c0947 */ /* 0x000fea0003800000 */
[----:B-12---:R-:W1:Y:S01]  /*0cf0*/  S2UR UR5, SR_CgaCtaId ;  /* 0x00000000000579c3 */ /* 0x006e620000008800 */
[----:B------:R-:W-:Y:S01]  /*0d00*/  UMOV UR7, 0x100 ;  /* 0x0000010000077882 */ /* 0x000fe20000000000 */
[----:B------:R-:W-:Y:S01]  /*0d10*/  UMOV UR6, 0x400 ;  /* 0x0000040000067882 */ /* 0x000fe20000000000 */
[----:B------:R-:W-:Y:S01]  /*0d20*/  USEL UR7, UR7, 0xe0, UP2 ;  /* 0x000000e007077887 */ /* 0x000fe20009000000 */
[----:B------:R-:W-:Y:S01]  /*0d30*/  UMOV UR4, 0x1 ;  /* 0x0000000100047882 */ /* 0x000fe20000000000 */
[----:B------:R-:W-:Y:S01]  /*0d40*/  ELECT P0, URZ, PT ;  /* 0x0000000000ff782f */ /* 0x000fe20003800000 */
[----:B------:R-:W-:-:S04]  /*0d50*/  UIADD3 UR10, UPT, UPT, -UR4, 0x100000, URZ ;  /* 0x00100000040a7890 */ /* 0x000fc8000fffe1ff */
[----:B------:R-:W-:Y:S02]  /*0d60*/  USHF.L.U32 UR11, UR10, 0xb, URZ ;  /* 0x0000000b0a0b7899 */ /* 0x000fe400080006ff */
[----:B------:R-:W-:Y:S02]  /*0d70*/  USHF.L.U32 UR10, UR10, 0x1, URZ ;  /* 0x000000010a0a7899 */ /* 0x000fe400080006ff */
[----:B-1----:R-:W-:Y:S02]  /*0d80*/  ULEA UR5, UR5, UR6, 0x18 ;  /* 0x0000000605057291 */ /* 0x002fe4000f8ec0ff */
[----:B------:R-:W-:-:S04]  /*0d90*/  UIADD3 UR6, UPT, UPT, -UR7, 0x100000, URZ ;  /* 0x0010000007067890 */ /* 0x000fc8000fffe1ff */
[----:B------:R-:W-:Y:S02]  /*0da0*/  USHF.L.U32 UR7, UR6, 0xb, URZ ;  /* 0x0000000b06077899 */ /* 0x000fe400080006ff */
[----:B------:R-:W-:Y:S01]  /*0db0*/  USHF.L.U32 UR6, UR6, 0x1, URZ ;  /* 0x0000000106067899 */ /* 0x000fe200080006ff */
[----:B------:R-:W1:Y:S03]  /*0dc0*/  FENCE.VIEW.ASYNC.S ;  /* 0x00000000000073c6 */ /* 0x000e660000000000 */
[----:B-1----:R3:W1:Y:S08]  /*0dd0*/  SYNCS.EXCH.64 URZ, [UR5+0x260], UR10 ;  /* 0x0002600a05ff75b2 */ /* 0x0026700008000100 */
[----:B------:R3:W2:Y:S01]  /*0de0*/  SYNCS.EXCH.64 URZ, [UR5+0x270], UR6 ;  /* 0x0002700605ff75b2 */ /* 0x0006a20008000100 */
[----:B------:R3:W1:Y:S01]  /*0df0*/  SYNCS.EXCH.64 URZ, [UR5+0x268], UR10 ;  /* 0x0002680a05ff75b2 */ /* 0x0006620008000100 */
[----:B------:R3:W1:Y:S02]  /*0e00*/  SYNCS.EXCH.64 URZ, [UR5+0x278], UR6 ;  /* 0x0002780605ff75b2 */ /* 0x0006640008000100 */
[----:B---3--:R-:W-:Y:S01]  /*0e10*/  NOP ;  /* 0x0000000000007918 */ /* 0x008fe20000000000 */
.L_x_13:
[----:B------:R-:W3:Y:S01]  /*0e20*/  SHFL.IDX PT, R2, R66, RZ, 0x1f ;  /* 0x00001fff42027589 */ /* 0x000ee200000e0000 */
[----:B------:R-:W-:Y:S01]  /*0e30*/  NOP ;  /* 0x0000000000007918 */ /* 0x000fe20000000000 */
[----:B---3--:R-:W-:-:S13]  /*0e40*/  ISETP.NE.AND P0, PT, R2, 0x5, PT ;  /* 0x000000050200780c */ /* 0x008fda0003f05270 */
[----:B------:R-:W-:Y:S05]  /*0e50*/  @P0 BRA `(.L_x_14) ;  /* 0x0000000000580947 */ /* 0x000fea0003800000 */
[----:B-12---:R-:W1:Y:S01]  /*0e60*/  S2UR UR6, SR_CgaCtaId ;  /* 0x00000000000679c3 */ /* 0x006e620000008800 */
        /* <DEDUP_REMOVED lines=10> */
[----:B-1----:R-:W-:Y:S01]  /*0f10*/  ULEA UR6, UR6, UR7, 0x18 ;  /* 0x0000000706067291 */ /* 0x002fe2000f8ec0ff */
[----:B------:R-:W1:Y:S11]  /*0f20*/  FENCE.VIEW.ASYNC.S ;  /* 0x00000000000073c6 */ /* 0x000e760000000000 */
[----:B-1----:R3:W1:Y:S01]  /*0f30*/  SYNCS.EXCH.64 URZ, [UR6+0x280], UR10 ;  /* 0x0002800a06ff75b2 */ /* 0x0026620008000100 */
[----:B------:R3:W2:Y:S01]  /*0f40*/  SYNCS.EXCH.64 URZ, [UR6+0x2a0], UR4 ;  /* 0x0002a00406ff75b2 */ /* 0x0006a20008000100 */
[----:B------:R3:W1:Y:S01]  /*0f50*/  SYNCS.EXCH.64 URZ, [UR6+0x288], UR10 ;  /* 0x0002880a06ff75b2 */ /* 0x0006620008000100 */
[----:B------:R3:W1:Y:S01]  /*0f60*/  SYNCS.EXCH.64 URZ, [UR6+0x2a8], UR4 ;  /* 0x0002a80406ff75b2 */ /* 0x0006620008000100 */
[----:B------:R3:W1:Y:S01]  /*0f70*/  SYNCS.EXCH.64 URZ, [UR6+0x290], UR10 ;  /* 0x0002900a06ff75b2 */ /* 0x0006620008000100 */
[----:B------:R3:W1:Y:S01]  /*0f80*/  SYNCS.EXCH.64 URZ, [UR6+0x2b0], UR4 ;  /* 0x0002b00406ff75b2 */ /* 0x0006620008000100 */
[----:B------:R3:W1:Y:S01]  /*0f90*/  SYNCS.EXCH.64 URZ, [UR6+0x298], UR10 ;  /* 0x0002980a06ff75b2 */ /* 0x0006620008000100 */
[----:B------:R3:W1:Y:S02]  /*0fa0*/  SYNCS.EXCH.64 URZ, [UR6+0x2b8], UR4 ;  /* 0x0002b80406ff75b2 */ /* 0x0006640008000100 */
[----:B---3--:R-:W-:Y:S01]  /*0fb0*/  NOP ;  /* 0x0000000000007918 */ /* 0x008fe20000000000 */
.L_x_14:
[----:B------:R-:W3:Y:S01]  /*0fc0*/  SHFL.IDX PT, R2, R66, RZ, 0x1f ;  /* 0x00001fff42027589 */ /* 0x000ee200000e0000 */
[----:B------:R-:W-:Y:S01]  /*0fd0*/  NOP ;  /* 0x0000000000007918 */ /* 0x000fe20000000000 */
[----:B---3--:R-:W-:-:S13]  /*0fe0*/  ISETP.NE.AND P0, PT, R2, 0x3, PT ;  /* 0x000000030200780c */ /* 0x008fda0003f05270 */
[----:B------:R-:W-:Y:S05]  /*0ff0*/  @P0 BRA `(.L_x_15) ;  /* 0x0000000000380947 */ /* 0x000fea0003800000 */
[----:B-12---:R-:W1:Y:S01]  /*1000*/  S2UR UR5, SR_CgaCtaId ;  /* 0x00000000000579c3 */ /* 0x006e620000008800 */
        /* <DEDUP_REMOVED lines=8> */
[----:B-1----:R3:W1:Y:S01]  /*1090*/  SYNCS.EXCH.64 URZ, [UR5+0x2c0], UR6 ;  /* 0x0002c00605ff75b2 */ /* 0x0026620008000100 */
[----:B------:R3:W2:Y:S01]  /*10a0*/  SYNCS.EXCH.64 URZ, [UR5+0x2d0], UR6 ;  /* 0x0002d00605ff75b2 */ /* 0x0006a20008000100 */
[----:B------:R3:W1:Y:S01]  /*10b0*/  SYNCS.EXCH.64 URZ, [UR5+0x2c8], UR6 ;  /* 0x0002c80605ff75b2 */ /* 0x0006620008000100 */
[----:B------:R3:W1:Y:S02]  /*10c0*/  SYNCS.EXCH.64 URZ, [UR5+0x2d8], UR6 ;  /* 0x0002d80605ff75b2 */ /* 0x0006640008000100 */
[----:B---3--:R-:W-:Y:S01]  /*10d0*/  NOP ;  /* 0x0000000000007918 */ /* 0x008fe20000000000 */
.L_x_15:
[----:B-12---:R-:W1:Y:S01]  /*10e0*/  S2UR UR5, SR_CTAID.X ;  /* 0x00000000000579c3 */ /* 0x006e620000002500 */
[----:B------:R-:W-:-:S05]  /*10f0*/  CS2R.32 R59, SR_CgaSize ;  /* 0x00000000003b7805 */ /* 0x000fca0000008a00 */
[----:B------:R-:W-:-:S05]  /*1100*/  IMAD R59, R59, -0xa0, RZ ;  /* 0xffffff603b3b7824 */ /* 0x000fca00078e02ff */
[----:B------:R-:W-:-:S14]  /*1110*/  R2UR UR7, R59 ;  /* 0x000000003b0772ca */ /* 0x000fdc00000e0000 */
[----:B------:R-:W2:Y:S01]  /*1120*/  LDCU UR7, c[0x0][UR7+0x2b0] ;  /* 0x00005600070777ac */ /* 0x000ea20008000800 */
[----:B------:R-:W-:Y:S01]  /*1130*/  NOP ;  /* 0x0000000000007918 */ /* 0x000fe20000000000 */
[----:B------:R-:W-:-:S05]  /*1140*/  CS2R.32 R59, SR_CgaSize ;  /* 0x00000000003b7805 */ /* 0x000fca0000008a00 */
[----:B------:R-:W-:-:S05]  /*1150*/  IMAD R59, R59, -0xa0, RZ ;  /* 0xffffff603b3b7824 */ /* 0x000fca00078e02ff */
[----:B------:R-:W-:-:S14]  /*1160*/  R2UR UR6, R59 ;  /* 0x000000003b0672ca */ /* 0x000fdc00000e0000 */
[----:B------:R-:W3:Y:S01]  /*1170*/  LDCU UR6, c[0x0][UR6+0x2b4] ;  /* 0x00005680060677ac */ /* 0x000ee20008000800 */
[----:B------:R-:W4:Y:S08]  /*1180*/  S2UR UR4, SR_CTAID.Y ;  /* 0x00000000000479c3 */ /* 0x000f300000002600 */
[----:B------:R-:W3:Y:S01]  /*1190*/  LDC R10, c[0x0][0xb24] ;  /* 0x0002c900ff0a7b82 */ /* 0x000ee20000000800 */
[----:B-1----:R-:W-:-:S02]  /*11a0*/  I2FP.F32.U32 R57, UR5 ;  /* 0x0000000500397c45 */ /* 0x002fc40008201000 */
[----:B------:R-:W-:-:S05]  /*11b0*/  CS2R.32 R3, SR_CgaSize ;  /* 0x0000000000037805 */ /* 0x000fca0000008a00 */
[----:B------:R-:W-:-:S06]  /*11c0*/  IMAD R3, R3, -0xa0, RZ ;  /* 0xffffff6003037824 */ /* 0x000fcc00078e02ff */
[----:B------:R-:W1:Y:S01]  /*11d0*/  LDC R3, c[0x0][R3+0x2a0] ;  /* 0x0000a80003037b82 */ /* 0x000e620000000800 */
[----:B------:R-:W-:Y:S01]  /*11e0*/  MOV R59, UR5 ;  /* 0x00000005003b7c02 */ /* 0x000fe20008000f00 */
[----:B--2---:R-:W-:Y:S01]  /*11f0*/  FMUL R57, R57, UR7 ;  /* 0x0000000739397c20 */ /* 0x004fe20008400000 */
[----:B----4-:R-:W-:Y:S02]  /*1200*/  I2FP.F32.U32 R56, UR4 ;  /* 0x0000000400387c45 */ /* 0x010fe40008201000 */
[----:B------:R-:W-:-:S05]  /*1210*/  CS2R.32 R2, SR_CgaSize ;  /* 0x0000000000027805 */ /* 0x000fca0000008a00 */
[----:B------:R-:W-:-:S06]  /*1220*/  IMAD R2, R2, -0xa0, RZ ;  /* 0xffffff6002027824 */ /* 0x000fcc00078e02ff */
[----:B------:R-:W2:Y:S01]  /*1230*/  LDC R2, c[0x0][R2+0x2a4] ;  /* 0x0000a90002027b82 */ /* 0x000ea20000000800 */
[----:B------:R-:W-:Y:S01]  /*1240*/  MOV R58, UR4 ;  /* 0x00000004003a7c02 */ /* 0x000fe20008000f00 */
[----:B------:R-:W4:Y:S01]  /*1250*/  F2I.U32.TRUNC.NTZ R57, R57 ;  /* 0x0000003900397305 */ /* 0x000f22000020f000 */
[----:B---3--:R-:W-:-:S05]  /*1260*/  FMUL R56, R56, UR6 ;  /* 0x0000000638387c20 */ /* 0x008fca0008400000 */
[----:B------:R-:W-:Y:S01]  /*1270*/  BAR.SYNC.DEFER_BLOCKING 0x0 ;  /* 0x0000000000007b1d */ /* 0x000fe20000010000 */
[----:B------:R-:W-:-:S05]  /*1280*/  ISETP.GE.AND P0, PT, R10, 0x1, PT ;  /* 0x000000010a00780c */ /* 0x000fca0003f06270 */
[----:B------:R-:W3:Y:S02]  /*1290*/  F2I.U32.TRUNC.NTZ R56, R56 ;  /* 0x0000003800387305 */ /* 0x000ee4000020f000 */
[----:B------:R-:W2:Y:S01]  /*12a0*/  S2UR UR36, SR_CTAID.Z ;  /* 0x00000000002479c3 */ /* 0x000ea20000002700 */
[----:B----4-:R-:W-:-:S05]  /*12b0*/  IADD3 R57, PT, PT, -R57, RZ, RZ ;  /* 0x000000ff39397210 */ /* 0x010fca0007ffe1ff */
[----:B-1----:R-:W-:Y:S01]  /*12c0*/  IMAD R57, R3, R57, UR5 ;  /* 0x0000000503397e24 */ /* 0x002fe2000f8e0239 */
[----:B---3--:R-:W-:-:S05]  /*12d0*/  IADD3 R56, PT, PT, -R56, RZ, RZ ;  /* 0x000000ff38387210 */ /* 0x008fca0007ffe1ff */
[----:B--2---:R-:W-:Y:S01]  /*12e0*/  IMAD R56, R2, R56, UR4 ;  /* 0x0000000402387e24 */ /* 0x004fe2000f8e0238 */
[----:B------:R-:W-:Y:S06]  /*12f0*/  @!P0 BRA `(.L_x_16) ;  /* 0x0000000000b88947 */ /* 0x000fec0003800000 */
[----:B------:R-:W1:Y:S01]  /*1300*/  LDC.64 R4, c[0x0][0xb18] ;  /* 0x0002c600ff047b82 */ /* 0x000e620000000a00 */
[----:B------:R-:W-:-:S07]  /*1310*/  ISETP.NE.AND P0, PT, R10, 0x1, PT ;  /* 0x000000010a00780c */ /* 0x000fce0003f05270 */
[----:B------:R-:W2:Y:S08]  /*1320*/  LDC R9, c[0x0][0xb0c] ;  /* 0x0002c300ff097b82 */ /* 0x000eb00000000800 */
[----:B------:R-:W3:Y:S08]  /*1330*/  LDC R12, c[0x0][0x370] ;  /* 0x0000dc00ff0c7b82 */ /* 0x000ef00000000800 */
[----:B------:R-:W4:Y:S01]  /*1340*/  LDC R11, c[0x0][0x374] ;  /* 0x0000dd00ff0b7b82 */ /* 0x000f220000000800 */
[----:B-1----:R-:W-:-:S07]  /*1350*/  ISETP.NE.AND P1, PT, R4, 0x1, PT ;  /* 0x000000010400780c */ /* 0x002fce0003f25270 */
[----:B------:R-:W3:Y:S01]  /*1360*/  LDC.64 R6, c[0x0][0xb10] ;  /* 0x0002c400ff067b82 */ /* 0x000ee20000000a00 */
[----:B--2---:R-:W-:-:S07]  /*1370*/  ISETP.NE.AND P2, PT, R9, 0x1, PT ;  /* 0x000000010900780c */ /* 0x004fce0003f45270 */
[----:B------:R-:W1:Y:S08]  /*1380*/  LDC R8, c[0x0][0xb20] ;  /* 0x0002c800ff087b82 */ /* 0x000e700000000800 */
[----:B------:R-:W2:Y:S01]  /*1390*/  LDC.64 R2, c[0x0][0xb28] ;  /* 0x0002ca00ff027b82 */ /* 0x000ea20000000a00 */
[----:B----4-:R-:W-:-:S04]  /*13a0*/  IMAD.HI.U32 R13, R11, R5, RZ ;  /* 0x000000050b0d7227 */ /* 0x010fc800078e00ff */
[----:B------:R-:W-:-:S04]  /*13b0*/  IMAD.HI.U32 R5, R58, R5, RZ ;  /* 0x000000053a057227 */ /* 0x000fc800078e00ff */
[----:B---3--:R-:W-:-:S05]  /*13c0*/  IMAD.HI.U32 R14, R12, R6, RZ ;  /* 0x000000060c0e7227 */ /* 0x008fca00078e00ff */
[-C--:B------:R-:W-:Y:S01]  /*13d0*/  @P2 SHF.R.U32.HI R12, RZ, R7.reuse, R14 ;  /* 0x00000007ff0c2219 */ /* 0x080fe2000001160e */
[----:B------:R-:W-:Y:S01]  /*13e0*/  IMAD.HI.U32 R14, R59, R6, RZ ;  /* 0x000000063b0e7227 */ /* 0x000fe200078e00ff */
[-C--:B-1----:R-:W-:Y:S02]  /*13f0*/  @P1 SHF.R.U32.HI R11, RZ, R8.reuse, R13 ;  /* 0x00000008ff0b1219 */ /* 0x082fe4000001160d */
[----:B------:R-:W-:Y:S02]  /*1400*/  SHF.R.U32.HI R5, RZ, R8, R5 ;  /* 0x00000008ff057219 */ /* 0x000fe40000011605 */
[----:B------:R-:W-:Y:S02]  /*1410*/  SHF.R.U32.HI R14, RZ, R7, R14 ;  /* 0x00000007ff0e7219 */ /* 0x000fe4000001160e */
[----:B------:R-:W-:Y:S01]  /*1420*/  SEL R5, R58, R5, !P1 ;  /* 0x000000053a057207 */ /* 0x000fe20004800000 */
[----:B--2---:R-:W-:Y:S01]  /*1430*/  IMAD.HI.U32 R13, R11, R2, RZ ;  /* 0x000000020b0d7227 */ /* 0x004fe200078e00ff */
[----:B------:R-:W-:-:S03]  /*1440*/  SEL R14, R59, R14, !P2 ;  /* 0x0000000e3b0e7207 */ /* 0x000fc60005000000 */
[----:B------:R-:W-:Y:S01]  /*1450*/  IMAD.HI.U32 R6, R12, R2, RZ ;  /* 0x000000020c067227 */ /* 0x000fe200078e00ff */
[----:B------:R-:W-:-:S04]  /*1460*/  @P0 SHF.R.U32.HI R11, RZ, R3, R13 ;  /* 0x00000003ff0b0219 */ /* 0x000fc8000001160d */
[----:B------:R-:W-:Y:S01]  /*1470*/  @P0 SHF.R.U32.HI R12, RZ, R3, R6 ;  /* 0x00000003ff0c0219 */ /* 0x000fe20000011606 */
[----:B------:R-:W-:-:S04]  /*1480*/  IMAD R11, R11, R10, RZ ;  /* 0x0000000a0b0b7224 */ /* 0x000fc800078e02ff */
[----:B------:R-:W-:Y:S01]  /*1490*/  IMAD R6, R12, R10, RZ ;  /* 0x0000000a0c067224 */ /* 0x000fe200078e02ff */
[----:B------:R-:W-:-:S04]  /*14a0*/  ISETP.GE.AND P1, PT, R5, R11, PT ;  /* 0x0000000b0500720c */ /* 0x000fc80003f26270 */
[----:B------:R-:W-:Y:S01]  /*14b0*/  ISETP.GE.OR P1, PT, R14, R6, P1 ;  /* 0x000000060e00720c */ /* 0x000fe20000f26670 */
[----:B------:R-:W-:-:S05]  /*14c0*/  IMAD.HI.U32 R6, R5, R2, RZ ;  /* 0x0000000205067227 */ /* 0x000fca00078e00ff */
[----:B------:R-:W-:-:S04]  /*14d0*/  SHF.R.U32.HI R6, RZ, R3, R6 ;  /* 0x00000003ff067219 */ /* 0x000fc80000011606 */
[----:B------:R-:W-:-:S03]  /*14e0*/  SEL R6, R5, R6, !P0 ;  /* 0x0000000605067207 */ /* 0x000fc60004000000 */
[----:B------:R-:W-:Y:S01]  /*14f0*/  @!P1 IMAD.HI.U32 R7, R14, R2, RZ ;  /* 0x000000020e079227 */ /* 0x000fe200078e00ff */
[----:B------:R-:W-:-:S04]  /*1500*/  IADD3 R2, PT, PT, -R6, RZ, RZ ;  /* 0x000000ff06027210 */ /* 0x000fc80007ffe1ff */
[----:B------:R-:W-:Y:S01]  /*1510*/  @!P1 SHF.R.U32.HI R3, RZ, R3, R7 ;  /* 0x00000003ff039219 */ /* 0x000fe20000011607 */
[----:B------:R-:W-:Y:S01]  /*1520*/  IMAD R2, R10, R2, R5 ;  /* 0x000000020a027224 */ /* 0x000fe200078e0205 */
[----:B------:R-:W-:Y:S02]  /*1530*/  IADD3 R7, PT, PT, -R5, RZ, RZ ;  /* 0x000000ff05077210 */ /* 0x000fe40007ffe1ff */
[----:B------:R-:W-:-:S03]  /*1540*/  @!P1 SEL R3, R14, R3, !P0 ;  /* 0x000000030e039207 */ /* 0x000fc60004000000 */
[----:B------:R-:W-:Y:S02]  /*1550*/  IMAD R7, R4, R7, R58 ;  /* 0x0000000704077224 */ /* 0x000fe400078e023a */
[--C-:B------:R-:W-:Y:S02]  /*1560*/  @!P1 IMAD.IADD R6, R6, 0x1, -R3.reuse ;  /* 0x0000000106069824 */ /* 0x100fe400078e0a03 */
[----:B------:R-:W-:Y:S01]  /*1570*/  @!P1 IMAD R3, R2, R12, R3 ;  /* 0x0000000c02039224 */ /* 0x000fe200078e0203 */
[----:B------:R-:W-:Y:S01]  /*1580*/  IADD3 R2, PT, PT, -R14, RZ, RZ ;  /* 0x000000ff0e027210 */ /* 0x000fe20007ffe1ff */
[----:B------:R-:W-:Y:S02]  /*1590*/  @!P1 IMAD R5, R6, R10, R14 ;  /* 0x0000000a06059224 */ /* 0x000fe400078e020e */
[----:B------:R-:W-:Y:S02]  /*15a0*/  @!P1 IMAD.MOV.U32 R14, RZ, RZ, R3 ;  /* 0x000000ffff0e9224 */ /* 0x000fe400078e0003 */
[----:B------:R-:W-:-:S02]  /*15b0*/  IMAD R2, R9, R2, R59 ;  /* 0x0000000209027224 */ /* 0x000fc400078e023b */
[----:B------:R-:W-:Y:S02]  /*15c0*/  IMAD R58, R5, R4, R7 ;  /* 0x00000004053a7224 */ /* 0x000fe400078e0207 */
[----:B------:R-:W-:Y:S02]  /*15d0*/  IMAD R59, R14, R9, R2 ;  /* 0x000000090e3b7224 */ /* 0x000fe400078e0202 */
.L_x_16:
[----:B------:R-:W1:Y:S01]  /*15e0*/  LDCU UR4, c[0x0][0xb30] ;  /* 0x00016600ff0477ac */ /* 0x000e620008000800 */
[----:B------:R-:W2:Y:S08]  /*15f0*/  S2UR UR37, SR_CgaCtaId ;  /* 0x00000000002579c3 */ /* 0x000eb00000008800 */
[----:B------:R-:W3:Y:S01]  /*1600*/  LDC R26, c[0x0][0xb24] ;  /* 0x0002c900ff1a7b82 */ /* 0x000ee20000000800 */
[----:B-1----:R-:W-:-:S09]  /*1610*/  UISETP.NE.AND UP1, UPT, UR4, 0x1, UPT ;  /* 0x000000010400788c */ /* 0x002fd2000bf25270 */
[----:B--2---:R-:W-:Y:S05]  /*1620*/  BRA.U UP1, `(.L_x_17) ;  /* 0x0000000101407547 */ /* 0x004fea000b800000 */
[----:B------:R-:W1:Y:S08]  /*1630*/  LDC.64 R4, c[0x0][0xb10] ;  /* 0x0002c400ff047b82 */ /* 0x000e700000000a00 */
[----:B------:R-:W2:Y:S08]  /*1640*/  LDC.64 R2, c[0x0][0xb18] ;  /* 0x0002c600ff027b82 */ /* 0x000eb00000000a00 */
[----:B------:R-:W4:Y:S08]  /*1650*/  LDC R6, c[0x0][0xb20] ;  /* 0x0002c800ff067b82 */ /* 0x000f300000000800 */
[----:B------:R-:W3:Y:S01]  /*1660*/  LDC R7, c[0x0][0xb0c] ;  /* 0x0002c300ff077b82 */ /* 0x000ee20000000800 */
[----:B-1----:R-:W-:-:S05]  /*1670*/  IMAD.HI.U32 R4, R59, R4, RZ ;  /* 0x000000043b047227 */ /* 0x002fca00078e00ff */
[----:B------:R-:W-:Y:S01]  /*1680*/  SHF.R.U32.HI R4, RZ, R5, R4 ;  /* 0x00000005ff047219 */ /* 0x000fe20000011604 */
[----:B--2---:R-:W-:Y:S01]  /*1690*/  IMAD.HI.U32 R3, R58, R3, RZ ;  /* 0x000000033a037227 */ /* 0x004fe200078e00ff */
[----:B------:R-:W-:-:S04]  /*16a0*/  ISETP.NE.AND P0, PT, R2, 0x1, PT ;  /* 0x000000010200780c */ /* 0x000fc80003f05270 */
[----:B----4-:R-:W-:-:S04]  /*16b0*/  SHF.R.U32.HI R3, RZ, R6, R3 ;  /* 0x00000006ff037219 */ /* 0x010fc80000011603 */
[----:B------:R-:W-:Y:S02]  /*16c0*/  SEL R3, R58, R3, !P0 ;  /* 0x000000033a037207 */ /* 0x000fe40004000000 */
[----:B---3--:R-:W-:-:S04]  /*16d0*/  ISETP.NE.AND P1, PT, R7, 0x1, PT ;  /* 0x000000010700780c */ /* 0x008fc80003f25270 */
[----:B------:R-:W-:-:S05]  /*16e0*/  SEL R4, R59, R4, !P1 ;  /* 0x000000043b047207 */ /* 0x000fca0004800000 */
[----:B------:R-:W-:Y:S02]  /*16f0*/  IMAD.IADD R5, R3, 0x1, -R4 ;  /* 0x0000000103057824 */ /* 0x000fe400078e0a04 */
[----:B------:R-:W-:Y:S02]  /*1700*/  IMAD.IADD R3, R4, 0x1, -R3 ;  /* 0x0000000104037824 */ /* 0x000fe400078e0a03 */
[----:B------:R-:W-:Y:S02]  /*1710*/  IMAD R59, R5, R7, R59 ;  /* 0x00000007053b7224 */ /* 0x000fe400078e023b */
[----:B------:R-:W-:-:S07]  /*1720*/  IMAD R58, R3, R2, R58 ;  /* 0x00000002033a7224 */ /* 0x000fce00078e023a */
.L_x_17:
[----:B------:R-:W-:Y:S01]  /*1730*/  BAR.SYNC.DEFER_BLOCKING 0x0 ;  /* 0x0000000000007b1d */ /* 0x000fe20000010000 */
[----:B------:R-:W-:Y:S01]  /*1740*/  UISETP.NE.AND UP1, UPT, UR8, 0x2, UPT ;  /* 0x000000020800788c */ /* 0x000fe2000bf25270 */
[----:B------:R-:W-:Y:S02]  /*1750*/  ISETP.NE.OR P5, PT, R0, 0x2, !P5 ;  /* 0x000000020000780c */ /* 0x000fe40006fa5670 */
[----:B------:R-:W-:-:S06]  /*1760*/  LOP3.LUT R2, R64, 0x1f, RZ, 0xc0, !PT ;  /* 0x0000001f40027812 */ /* 0x000fcc00078ec0ff */
[----:B------:R-:W-:Y:S05]  /*1770*/  BRA.U UP1, `(.L_x_18) ;  /* 0x0000002101dc7547 */ /* 0x000fea000b800000 */
[----:B------:R-:W1:Y:S01]  /*1780*/  LDCU UR13, c[0x0][0x38c] ;  /* 0x00007180ff0d77ac */ /* 0x000e620008000800 */
[----:B------:R-:W2:Y:S01]  /*1790*/  LDC R8, c[0x0][0x370] ;  /* 0x0000dc00ff087b82 */ /* 0x000ea20000000800 */
[----:B------:R-:W-:Y:S01]  /*17a0*/  PLOP3.LUT P1, PT, PT, PT, UP2, 0x80, 0x8 ;  /* 0x000000000008781c */ /* 0x000fe20003f2f028 */
[----:B------:R-:W-:Y:S01]  /*17b0*/  IMAD.MOV.U32 R15, RZ, RZ, 0x1 ;  /* 0x00000001ff0f7424 */ /* 0x000fe200078e00ff */
[----:B------:R-:W-:Y:S01]  /*17c0*/  ISETP.EQ.OR P4, PT, R2, RZ, P5 ;  /* 0x000000ff0200720c */ /* 0x000fe20002f82670 */
[----:B------:R-:W-:Y:S01]  /*17d0*/  IMAD.MOV.U32 R14, RZ, RZ, RZ ;  /* 0x000000ffff0e7224 */ /* 0x000fe200078e00ff */
[----:B------:R-:W-:Y:S02]  /*17e0*/  PLOP3.LUT P1, PT, P1, PT, PT, 0x8, 0x80 ;  /* 0x000000000080781c */ /* 0x000fe40000f2e170 */
[----:B------:R-:W-:Y:S01]  /*17f0*/  CS2R R12, SRZ ;  /* 0x00000000000c7805 */ /* 0x000fe2000001ff00 */
[----:B------:R-:W-:Y:S01]  /*1800*/  IMAD.MOV.U32 R11, RZ, RZ, 0x1 ;  /* 0x00000001ff0b7424 */ /* 0x000fe200078e00ff */
[----:B------:R-:W4:Y:S01]  /*1810*/  LDC R0, c[0x0][0x374] ;  /* 0x0000dd00ff007b82 */ /* 0x000f220000000800 */
[----:B------:R-:W2:Y:S01]  /*1820*/  LDCU.64 UR22, c[0x0][0x348] ;  /* 0x00006900ff1677ac */ /* 0x000ea20008000a00 */
[----:B------:R-:W-:Y:S01]  /*1830*/  UMOV UR6, URZ ;  /* 0x000000ff00067c82 */ /* 0x000fe20008000000 */
[----:B-1----:R-:W-:-:S04]  /*1840*/  UIADD3 UR5, UPT, UPT, UR13, 0x3f, URZ ;  /* 0x0000003f0d057890 */ /* 0x002fc8000fffe0ff */
[----:B------:R-:W-:-:S04]  /*1850*/  USHF.R.S32.HI UR4, URZ, 0x1f, UR5 ;  /* 0x0000001fff047899 */ /* 0x000fc80008011405 */
[----:B------:R-:W-:-:S04]  /*1860*/  ULEA.HI UR4, UR4, UR5, URZ, 0x6 ;  /* 0x0000000504047291 */ /* 0x000fc8000f8f30ff */
[----:B------:R-:W-:Y:S02]  /*1870*/  USHF.R.S32.HI UR15, URZ, 0x6, UR4 ;  /* 0x00000006ff0f7899 */ /* 0x000fe40008011404 */
[----:B------:R-:W-:Y:S02]  /*1880*/  UIADD3 UR4, UPT, UPT, UR13, -0x1, URZ ;  /* 0xffffffff0d047890 */ /* 0x000fe4000fffe0ff */
[----:B------:R-:W-:Y:S02]  /*1890*/  UISETP.LT.U32.AND UP0, UPT, UR15, 0x24, UPT ;  /* 0x000000240f00788c */ /* 0x000fe4000bf01070 */
[----:B------:R-:W-:Y:S02]  /*18a0*/  UISETP.GE.U32.AND UP1, UPT, UR4, -0x7f, UPT ;  /* 0xffffff810400788c */ /* 0x000fe4000bf26070 */
[----:B------:R-:W-:Y:S02]  /*18b0*/  USEL UR14, UR15, 0x24, UP0 ;  /* 0x000000240f0e7887 */ /* 0x000fe40008000000 */
[----:B------:R-:W-:-:S02]  /*18c0*/  UIADD3 UR13, UPT, UPT, UR13, 0x7e, URZ ;  /* 0x0000007e0d0d7890 */ /* 0x000fc4000fffe0ff */
[----:B------:R-:W-:Y:S02]  /*18d0*/  UIADD3 UR5, UPT, UPT, UR14, -0x1, URZ ;  /* 0xffffffff0e057890 */ /* 0x000fe4000fffe0ff */
[----:B------:R-:W-:-:S03]  /*18e0*/  UIADD3 UR7, UPT, UPT, UR15, -UR14, URZ ;  /* 0x8000000e0f077290 */ /* 0x000fc6000fffe0ff */
[----:B------:R-:W-:-:S04]  /*18f0*/  @UP1 UIADD3 UR5, UPT, UPT, UR14, URZ, URZ ;  /* 0x000000ff0e051290 */ /* 0x000fc8000fffe0ff */
[----:B--2---:R-:W-:-:S12]  /*1900*/  UIADD3 UR5, UPT, UPT, UR5, 0x1, URZ ;  /* 0x0000000105057890 */ /* 0x004fd8000fffe0ff */
.L_x_36:
[----:B------:R-:W-:Y:S01]  /*1910*/  UISETP.NE.AND UP0, UPT, UR37, URZ, UPT ;  /* 0x000000ff2500728c */ /* 0x000fe2000bf05270 */
[----:B------:R-:W1:Y:S08]  /*1920*/  S2UR UR37, SR_CgaCtaId ;  /* 0x00000000002579c3 */ /* 0x000e700000008800 */
[----:B------:R-:W-:Y:S05]  /*1930*/  BRA.U UP0, `(.L_x_19) ;  /* 0x0000000100347547 */ /* 0x000fea000b800000 */
[----:B------:R-:W2:Y:S01]  /*1940*/  S2R R2, SR_CgaCtaId ;  /* 0x0000000000027919 */ /* 0x000ea20000008800 */
[----:B------:R-:W-:-:S04]  /*1950*/  MOV R3, 0x400 ;  /* 0x0000040000037802 */ /* 0x000fc80000000f00 */
[----:B--2---:R-:W-:Y:S02]  /*1960*/  LEA R2, R2, R3, 0x18 ;  /* 0x0000000302027211 */ /* 0x004fe400078ec0ff */
[----:B------:R-:W-:-:S03]  /*1970*/  SHF.L.U32 R3, R11, 0x1f, RZ ;  /* 0x0000001f0b037819 */ /* 0x000fc600000006ff */
[----:B------:R-:W-:-:S04]  /*1980*/  IMAD R2, R12, 0x8, R2 ;  /* 0x000000080c027824 */ /* 0x000fc800078e0202 */
[----:B------:R-:W2:Y:S02]  /*1990*/  SYNCS.PHASECHK.TRANS64.TRYWAIT P0, [R2+URZ+0x2d0], R3 ;  /* 0x0002d003020075a7 */ /* 0x000ea400080011ff */
[----:B--2---:R-:W-:Y:S05]  /*19a0*/  @!P0 BRA `(.L_x_20) ;  /* 0x0000005800208947 */ /* 0x004fea0003800000 */
.L_x_128:
[----:B------:R-:W-:Y:S01]  /*19b0*/  VIADD R12, R12, 0x1 ;  /* 0x000000010c0c7836 */ /* 0x000fe20000000000 */
[----:B------:R2:W-:Y:S04]  /*19c0*/  SYNCS.ARRIVE.TRANS64.A1T0 RZ, [R2+URZ+0x2c0], RZ ;  /* 0x0002c0ff02ff79a7 */ /* 0x0005e800081000ff */
[----:B------:R-:W-:-:S04]  /*19d0*/  ISETP.NE.AND P0, PT, R12, 0x2, PT ;  /* 0x000000020c00780c */ /* 0x000fc80003f05270 */
[----:B------:R-:W-:Y:S02]  /*19e0*/  SEL R12, R12, RZ, P0 ;  /* 0x000000ff0c0c7207 */ /* 0x000fe40000000000 */
[----:B--2---:R-:W-:-:S04]  /*19f0*/  SEL R2, RZ, 0x1, P0 ;  /* 0x00000001ff027807 */ /* 0x004fc80000000000 */
[----:B------:R-:W-:-:S07]  /*1a00*/  LOP3.LUT R11, R11, R2, RZ, 0x3c, !PT ;  /* 0x000000020b0b7212 */ /* 0x000fce00078e3cff */
.L_x_19:
[----:B------:R-:W-:Y:S01]  /*1a10*/  UMOV UR4, 0x400 ;  /* 0x0000040000047882 */ /* 0x000fe20000000000 */
[----:B------:R-:W-:Y:S01]  /*1a20*/  SHF.L.U32 R2, R15, 0x1f, RZ ;  /* 0x0000001f0f027819 */ /* 0x000fe200000006ff */
[----:B-1----:R-:W-:Y:S01]  /*1a30*/  ULEA UR4, UR37, UR4, 0x18 ;  /* 0x0000000425047291 */ /* 0x002fe2000f8ec0ff */
[----:B------:R-:W-:Y:S01]  /*1a40*/  R2UR UR35, R59 ;  /* 0x000000003b2372ca */ /* 0x000fe200000e0000 */
[----:B------:R-:W-:Y:S01]  /*1a50*/  UISETP.GE.U32.AND UP0, UPT, UR13, 0x7f, UPT ;  /* 0x0000007f0d00788c */ /* 0x000fe2000bf06070 */
[----:B------:R-:W-:Y:S01]  /*1a60*/  R2UR UR11, R58 ;  /* 0x000000003a0b72ca */ /* 0x000fe200000e0000 */
[----:B------:R-:W-:Y:S01]  /*1a70*/  ULEA UR8, UR6, UR4, 0x3 ;  /* 0x0000000406087291 */ /* 0x000fe2000f8e18ff */
[----:B------:R-:W-:-:S08]  /*1a80*/  UMOV UR24, URZ ;  /* 0x000000ff00187c82 */ /* 0x000fd00008000000 */
[----:B------:R1:W2:Y:S01]  /*1a90*/  SYNCS.PHASECHK.TRANS64.TRYWAIT P0, [UR8+0x120], R2 ;  /* 0x00012002ff0075a7 */ /* 0x0002a20008001108 */
[----:B------:R-:W-:Y:S02]  /*1aa0*/  USHF.L.U32 UR35, UR35, 0x6, URZ ;  /* 0x0000000623237899 */ /* 0x000fe400080006ff */
[----:B------:R-:W-:Y:S01]  /*1ab0*/  USHF.L.U32 UR11, UR11, 0x5, URZ ;  /* 0x000000050b0b7899 */ /* 0x000fe200080006ff */
[----:B------:R-:W-:Y:S11]  /*1ac0*/  BRA.U !UP0, `(.L_x_21) ;  /* 0x0000000108a87547 */ /* 0x000ff6000b800000 */
[----:B------:R-:W-:Y:S01]  /*1ad0*/  UMOV UR16, URZ ;  /* 0x000000ff00107c82 */ /* 0x000fe20008000000 */
[----:B------:R-:W-:-:S05]  /*1ae0*/  UMOV UR17, UR6 ;  /* 0x0000000600117c82 */ /* 0x000fca0008000000 */
.L_x_26:
[----:B-1----:R-:W-:Y:S01]  /*1af0*/  ULEA UR33, UR17, UR4, 0x3 ;  /* 0x0000000411217291 */ /* 0x002fe2000f8e18ff */
[----:B--2---:R-:W-:Y:S01]  /*1b00*/  @!P5 MOV R3, 0x1800 ;  /* 0x000018000003d802 */ /* 0x004fe20000000f00 */
[----:B--2---:R-:W-:Y:S10]  /*1b10*/  @P0 BRA `(.L_x_22) ;  /* 0x00000000000c0947 */ /* 0x004ff40003800000 */
[----:B------:R-:W-:-:S04]  /*1b20*/  SHF.L.U32 R4, R15, 0x1f, RZ ;  /* 0x0000001f0f047819 */ /* 0x000fc800000006ff */
[----:B------:R-:W2:Y:S02]  /*1b30*/  SYNCS.PHASECHK.TRANS64.TRYWAIT P0, [UR33+0x120], R4 ;  /* 0x00012004ff0075a7 */ /* 0x000ea40008001121 */
[----:B--2---:R-:W-:Y:S05]  /*1b40*/  @!P0 BRA `(.L_x_23) ;  /* 0x0000005400cc8947 */ /* 0x004fea0003800000 */
.L_x_22:
[----:B------:R2:W-:Y:S01]  /*1b50*/  @!P5 SYNCS.ARRIVE.TRANS64 RZ, [UR33], R3 ;  /* 0x00000003ffffd9a7 */ /* 0x0005e20008000021 */
[----:B------:R-:W-:Y:S04]  /*1b60*/  BSSY.RECONVERGENT B0, `(.L_x_24) ;  /* 0x0000003000007945 */ /* 0x000fe80003800200 */
[----:B------:R-:W-:Y:S05]  /*1b70*/  @P4 BRA `(.L_x_25) ;  /* 0x0000000000044947 */ /* 0x000fea0003800000 */
[----:B------:R-:W-:Y:S05]  /*1b80*/  BPT.TRAP 0x1 ;  /* 0x000000040000795c */ /* 0x000fea0000300000 */
.L_x_25:
[----:B------:R-:W-:Y:S05]  /*1b90*/  BSYNC.RECONVERGENT B0 ;  /* 0x0000000000007941 */ /* 0x000fea0003800200 */
.L_x_24:
[----:B------:R-:W-:Y:S02]  /*1ba0*/  UIADD3 UR6, UPT, UPT, UR17, 0x1, URZ ;  /* 0x0000000111067890 */ /* 0x000fe4000fffe0ff */
[----:B------:R-:W-:Y:S02]  /*1bb0*/  ULEA UR32, UR17, UR4, 0xc ;  /* 0x0000000411207291 */ /* 0x000fe4000f8e60ff */
[----:B------:R-:W-:Y:S02]  /*1bc0*/  UISETP.NE.AND UP0, UPT, UR6, 0x24, UPT ;  /* 0x000000240600788c */ /* 0x000fe4000bf05270 */
[----:B------:R-:W-:Y:S02]  /*1bd0*/  UIADD3 UR26, UP1, UPT, UR22, 0x80, URZ ;  /* 0x00000080161a7890 */ /* 0x000fe4000ff3e0ff */
[----:B------:R-:W-:Y:S02]  /*1be0*/  USEL UR9, URZ, 0x1, UP0 ;  /* 0x00000001ff097887 */ /* 0x000fe40008000000 */
[----:B------:R-:W-:-:S02]  /*1bf0*/  USEL UR6, UR6, URZ, UP0 ;  /* 0x000000ff06067287 */ /* 0x000fc40008000000 */
[----:B------:R-:W-:Y:S02]  /*1c00*/  UIADD3 UR20, UP0, UPT, UR22, 0x180, URZ ;  /* 0x0000018016147890 */ /* 0x000fe4000ff1e0ff */
[----:B------:R-:W-:Y:S01]  /*1c10*/  ULEA UR8, UR6, UR4, 0x3 ;  /* 0x0000000406087291 */ /* 0x000fe2000f8e18ff */
[----:B------:R-:W-:Y:S01]  /*1c20*/  LOP3.LUT R15, R15, UR9, RZ, 0x3c, !PT ;  /* 0x000000090f0f7c12 */ /* 0x000fe2000f8e3cff */
[----:B------:R-:W-:Y:S02]  /*1c30*/  USHF.L.U32 UR34, UR16, 0x6, URZ ;  /* 0x0000000610227899 */ /* 0x000fe400080006ff */
[----:B------:R-:W-:Y:S01]  /*1c40*/  UIADD3.X UR27, UPT, UPT, URZ, UR23, URZ, UP1, !UPT ;  /* 0x00000017ff1b7290 */ /* 0x000fe20008ffe4ff */
[----:B-1----:R-:W-:Y:S01]  /*1c50*/  SHF.L.U32 R2, R15, 0x1f, RZ ;  /* 0x0000001f0f027819 */ /* 0x002fe200000006ff */
[----:B------:R-:W-:Y:S02]  /*1c60*/  UIADD3 UR32, UPT, UPT, UR32, 0x1500, URZ ;  /* 0x0000150020207890 */ /* 0x000fe4000fffe0ff */
[----:B------:R-:W-:Y:S01]  /*1c70*/  UIADD3.X UR21, UPT, UPT, URZ, UR23, URZ, UP0, !UPT ;  /* 0x00000017ff157290 */ /* 0x000fe200087fe4ff */
[----:B------:R1:W1:Y:S01]  /*1c80*/  SYNCS.PHASECHK.TRANS64.TRYWAIT P0, [UR8+0x120], R2 ;  /* 0x00012002ff0075a7 */ /* 0x0002620008001108 */
[----:B------:R-:W-:Y:S01]  /*1c90*/  ULEA UR8, UR17, UR4, 0xb ;  /* 0x0000000411087291 */ /* 0x000fe2000f8e58ff */
[----:B------:R-:W-:Y:S01]  /*1ca0*/  UMOV UR18, 0x0 ;  /* 0x0000000000127882 */ /* 0x000fe20000000000 */
[----:B------:R-:W-:-:S02]  /*1cb0*/  UMOV UR19, 0x10000000 ;  /* 0x1000000000137882 */ /* 0x000fc40000000000 */
[----:B------:R-:W-:Y:S01]  /*1cc0*/  UIADD3 UR8, UPT, UPT, UR8, 0x25500, URZ ;  /* 0x0002550008087890 */ /* 0x000fe2000fffe0ff */
[----:B------:R1:W-:Y:S01]  /*1cd0*/  UTMALDG.3D [UR32], [UR26], desc[UR18] ;  /* 0x000012201a0075b4 */ /* 0x0003e20008011000 */
[----:B------:R-:W-:Y:S01]  /*1ce0*/  UMOV UR12, UR36 ;  /* 0x00000024000c7c82 */ /* 0x000fe20008000000 */
[----:B------:R-:W-:Y:S01]  /*1cf0*/  UMOV UR9, UR33 ;  /* 0x0000002100097c82 */ /* 0x000fe20008000000 */
[----:B------:R-:W-:Y:S01]  /*1d00*/  UMOV UR10, UR34 ;  /* 0x00000022000a7c82 */ /* 0x000fe20008000000 */
[----:B------:R-:W-:Y:S01]  /*1d10*/  UIADD3 UR16, UPT, UPT, UR16, 0x1, URZ ;  /* 0x0000000110107890 */ /* 0x000fe2000fffe0ff */
[----:B------:R-:W-:Y:S01]  /*1d20*/  UMOV UR24, UR5 ;  /* 0x0000000500187c82 */ /* 0x000fe20008000000 */
[----:B------:R-:W-:Y:S02]  /*1d30*/  UMOV UR17, UR6 ;  /* 0x0000000600117c82 */ /* 0x000fe40008000000 */
[----:B------:R1:W-:Y:S01]  /*1d40*/  UTMALDG.3D [UR8], [UR20], desc[UR18] ;  /* 0x00001208140075b4 */ /* 0x0003e20008011000 */
[----:B------:R-:W-:-:S09]  /*1d50*/  UISETP.NE.AND UP0, UPT, UR16, UR5, UPT ;  /* 0x000000051000728c */ /* 0x000fd2000bf05270 */
[----:B------:R-:W-:Y:S05]  /*1d60*/  BRA.U UP0, `(.L_x_26) ;  /* 0xfffffffd00607547 */ /* 0x000fea000b83ffff */
.L_x_21:
[----:B-1----:R-:W-:Y:S01]  /*1d70*/  ULEA UR8, UR6, UR4, 0x3 ;  /* 0x0000000406087291 */ /* 0x002fe2000f8e18ff */
[----:B------:R-:W-:Y:S01]  /*1d80*/  SHF.L.U32 R2, R15, 0x1f, RZ ;  /* 0x0000001f0f027819 */ /* 0x000fe200000006ff */
[----:B------:R-:W-:Y:S01]  /*1d90*/  @!P1 SYNCS.ARRIVE.TRANS64.A1T0 RZ, [UR4+0x258], RZ ;  /* 0x000258ffffff99a7 */ /* 0x000fe20008100004 */
[----:B------:R-:W-:-:S06]  /*1da0*/  UISETP.GT.AND UP0, UPT, UR15, UR14, UPT ;  /* 0x0000000e0f00728c */ /* 0x000fcc000bf04270 */
[----:B--2---:R1:W2:Y:S03]  /*1db0*/  SYNCS.PHASECHK.TRANS64.TRYWAIT P0, [UR8+0x120], R2 ;  /* 0x00012002ff0075a7 */ /* 0x0042a60008001108 */
[----:B------:R-:W-:Y:S05]  /*1dc0*/  BRA.U !UP0, `(.L_x_27) ;  /* 0x0000000108ac7547 */ /* 0x000fea000b800000 */
[----:B------:R-:W-:Y:S01]  /*1dd0*/  UIADD3 UR21, UPT, UPT, UR7, UR24, URZ ;  /* 0x0000001807157290 */ /* 0x000fe2000fffe0ff */
[----:B------:R-:W-:-:S11]  /*1de0*/  UMOV UR25, UR6 ;  /* 0x0000000600197c82 */ /* 0x000fd60008000000 */
.L_x_32:
[----:B-1----:R-:W-:Y:S01]  /*1df0*/  ULEA UR17, UR25, UR4, 0x3 ;  /* 0x0000000419117291 */ /* 0x002fe2000f8e18ff */
[----:B--2---:R-:W-:Y:S01]  /*1e00*/  @!P5 MOV R3, 0x1800 ;  /* 0x000018000003d802 */ /* 0x004fe20000000f00 */
[----:B--2---:R-:W-:Y:S10]  /*1e10*/  @P0 BRA `(.L_x_28) ;  /* 0x00000000000c0947 */ /* 0x004ff40003800000 */
[----:B------:R-:W-:-:S04]  /*1e20*/  SHF.L.U32 R4, R15, 0x1f, RZ ;  /* 0x0000001f0f047819 */ /* 0x000fc800000006ff */
[----:B------:R-:W2:Y:S02]  /*1e30*/  SYNCS.PHASECHK.TRANS64.TRYWAIT P0, [UR17+0x120], R4 ;  /* 0x00012004ff0075a7 */ /* 0x000ea40008001111 */
[----:B--2---:R-:W-:Y:S05]  /*1e40*/  @!P0 BRA `(.L_x_29) ;  /* 0x0000005400248947 */ /* 0x004fea0003800000 */
.L_x_28:
[----:B------:R2:W-:Y:S01]  /*1e50*/  @!P5 SYNCS.ARRIVE.TRANS64 RZ, [UR17], R3 ;  /* 0x00000003ffffd9a7 */ /* 0x0005e20008000011 */
[----:B------:R-:W-:Y:S04]  /*1e60*/  BSSY.RECONVERGENT B0, `(.L_x_30) ;  /* 0x0000003000007945 */ /* 0x000fe80003800200 */
[----:B------:R-:W-:Y:S05]  /*1e70*/  @P4 BRA `(.L_x_31) ;  /* 0x0000000000044947 */ /* 0x000fea0003800000 */
[----:B------:R-:W-:Y:S05]  /*1e80*/  BPT.TRAP 0x1 ;  /* 0x000000040000795c */ /* 0x000fea0000300000 */
.L_x_31:
[----:B------:R-:W-:Y:S05]  /*1e90*/  BSYNC.RECONVERGENT B0 ;  /* 0x0000000000007941 */ /* 0x000fea0003800200 */
.L_x_30:
        /* <DEDUP_REMOVED lines=10> */
[----:B------:R-:W-:Y:S01]  /*1f40*/  UIADD3 UR16, UPT, UPT, UR16, 0x1500, URZ ;  /* 0x0000150010107890 */ /* 0x000fe2000fffe0ff */
[----:B-1----:R-:W-:Y:S01]  /*1f50*/  SHF.L.U32 R2, R15, 0x1f, RZ ;  /* 0x0000001f0f027819 */ /* 0x002fe200000006ff */
[----:B------:R-:W-:Y:S02]  /*1f60*/  UIADD3.X UR31, UPT, UPT, URZ, UR23, URZ, UP1, !UPT ;  /* 0x00000017ff1f7290 */ /* 0x000fe40008ffe4ff */
[----:B------:R-:W-:Y:S01]  /*1f70*/  UIADD3.X UR29, UPT, UPT, URZ, UR23, URZ, UP0, !UPT ;  /* 0x00000017ff1d7290 */ /* 0x000fe200087fe4ff */
[----:B------:R1:W1:Y:S01]  /*1f80*/  SYNCS.PHASECHK.TRANS64.TRYWAIT P0, [UR8+0x120], R2 ;  /* 0x00012002ff0075a7 */ /* 0x0002620008001108 */
[----:B------:R-:W-:Y:S01]  /*1f90*/  ULEA UR8, UR25, UR4, 0xb ;  /* 0x0000000419087291 */ /* 0x000fe2000f8e58ff */
[----:B------:R-:W-:Y:S01]  /*1fa0*/  UMOV UR26, 0x0 ;  /* 0x00000000001a7882 */ /* 0x000fe20000000000 */
[----:B------:R-:W-:-:S02]  /*1fb0*/  UMOV UR27, 0x10000000 ;  /* 0x10000000001b7882 */ /* 0x000fc40000000000 */
[----:B------:R-:W-:Y:S01]  /*1fc0*/  UIADD3 UR8, UPT, UPT, UR8, 0x25500, URZ ;  /* 0x0002550008087890 */ /* 0x000fe2000fffe0ff */
[----:B------:R-:W-:Y:S01]  /*1fd0*/  UMOV UR19, UR35 ;  /* 0x0000002300137c82 */ /* 0x000fe20008000000 */
[----:B------:R-:W-:Y:S01]  /*1fe0*/  UMOV UR20, UR36 ;  /* 0x0000002400147c82 */ /* 0x000fe20008000000 */
[----:B------:R-:W-:Y:S01]  /*1ff0*/  UMOV UR12, UR36 ;  /* 0x00000024000c7c82 */ /* 0x000fe20008000000 */
[----:B------:R-:W-:Y:S01]  /*2000*/  UMOV UR9, UR17 ;  /* 0x0000001100097c82 */ /* 0x000fe20008000000 */
[----:B------:R-:W-:Y:S01]  /*2010*/  UMOV UR10, UR18 ;  /* 0x00000012000a7c82 */ /* 0x000fe20008000000 */
[----:B------:R1:W-:Y:S01]  /*2020*/  UTMALDG.3D [UR16], [UR30], desc[UR26] ;  /* 0x00001a101e0075b4 */ /* 0x0003e20008011000 */
[----:B------:R-:W-:Y:S01]  /*2030*/  UIADD3 UR24, UPT, UPT, UR24, 0x1, URZ ;  /* 0x0000000118187890 */ /* 0x000fe2000fffe0ff */
[----:B------:R-:W-:-:S03]  /*2040*/  UMOV UR25, UR6 ;  /* 0x0000000600197c82 */ /* 0x000fc60008000000 */
[----:B------:R-:W-:Y:S01]  /*2050*/  UISETP.NE.AND UP0, UPT, UR24, UR21, UPT ;  /* 0x000000151800728c */ /* 0x000fe2000bf05270 */
[----:B------:R1:W-:Y:S08]  /*2060*/  UTMALDG.3D [UR8], [UR28], desc[UR26] ;  /* 0x00001a081c0075b4 */ /* 0x0003f00008011000 */
[----:B------:R-:W-:Y:S05]  /*2070*/  BRA.U UP0, `(.L_x_32) ;  /* 0xfffffffd005c7547 */ /* 0x000fea000b83ffff */
.L_x_27:
[C---:B-1----:R-:W-:Y:S01]  /*2080*/  LEA R2, R14.reuse, UR4, 0x3 ;  /* 0x000000040e027c11 */ /* 0x042fe2000f8e18ff */
[----:B------:R-:W-:Y:S01]  /*2090*/  NOP ;  /* 0x0000000000007918 */ /* 0x000fe20000000000 */
[----:B--2---:R-:W-:Y:S02]  /*20a0*/  SHF.L.U32 R3, R13, 0x1f, RZ ;  /* 0x0000001f0d037819 */ /* 0x004fe400000006ff */
[----:B------:R-:W-:Y:S02]  /*20b0*/  LEA R4, R14, UR4, 0x4 ;  /* 0x000000040e047c11 */ /* 0x000fe4000f8e20ff */
[----:B------:R-:W1:Y:S02]  /*20c0*/  SYNCS.PHASECHK.TRANS64.TRYWAIT P0, [R2+URZ+0x260], R3 ;  /* 0x00026003020075a7 */ /* 0x000e6400080011ff */
[----:B-1----:R-:W-:Y:S05]  /*20d0*/  @!P0 BRA `(.L_x_33) ;  /* 0x0000005000988947 */ /* 0x002fea0003800000 */
.L_x_131:
[----:B------:R-:W2:Y:S01]  /*20e0*/  LDS.128 R4, [R4+0x2f0] ;  /* 0x0002f00004047984 */ /* 0x000ea20000000c00 */
[----:B---3--:R-:W-:Y:S01]  /*20f0*/  ISETP.GE.AND P0, PT, R26, 0x1, PT ;  /* 0x000000011a00780c */ /* 0x008fe20003f06270 */
[----:B-1----:R-:W-:Y:S01]  /*2100*/  VIADD R2, R2, 0x270 ;  /* 0x0000027002027836 */ /* 0x002fe20000000000 */
[----:B------:R-:W-:Y:S01]  /*2110*/  @!PT LDS RZ, [RZ] ;  /* 0x00000000fffff984 */ /* 0x000fe20000000800 */
[----:B------:R-:W-:Y:S01]  /*2120*/  @!PT LDS RZ, [RZ] ;  /* 0x00000000fffff984 */ /* 0x000fe20000000800 */
[----:B------:R-:W-:Y:S01]  /*2130*/  @!PT LDS RZ, [RZ] ;  /* 0x00000000fffff984 */ /* 0x000fe20000000800 */
[----:B------:R-:W-:Y:S01]  /*2140*/  @!PT LDS RZ, [RZ] ;  /* 0x00000000fffff984 */ /* 0x000fe20000000800 */
[----:B------:R1:W-:Y:S06]  /*2150*/  MEMBAR.ALL.CTA ;  /* 0x0000000000007992 */ /* 0x0003ec0000008000 */
[----:B-1----:R-:W1:Y:S01]  /*2160*/  FENCE.VIEW.ASYNC.S ;  /* 0x00000000000073c6 */ /* 0x002e620000000000 */
[----:B------:R-:W-:-:S04]  /*2170*/  PRMT R2, RZ, 0x654, R2 ;  /* 0x00000654ff027816 */ /* 0x000fc80000000002 */
[----:B-1----:R1:W-:Y:S01]  /*2180*/  SYNCS.ARRIVE.TRANS64.RED.A1T0 RZ, [R2+URZ], RZ ;  /* 0x000000ff02ff79a7 */ /* 0x0023e200081004ff */
[----:B--2---:R-:W-:-:S13]  /*2190*/  LOP3.LUT P2, RZ, R6, 0x1, RZ, 0xc0, !PT ;  /* 0x0000000106ff7812 */ /* 0x004fda000784c0ff */
[----:B------:R-:W-:Y:S01]  /*21a0*/  @P2 SHF.R.U32.HI R3, RZ, 0x10, R5 ;  /* 0x00000010ff032819 */ /* 0x000fe20000011605 */
[----:B------:R-:W-:Y:S01]  /*21b0*/  VOTEU.ANY UP0, P2 ;  /* 0x0000000000ff7886 */ /* 0x000fe20001000100 */
[----:B------:R-:W-:Y:S02]  /*21c0*/  @P2 MOV R10, R4 ;  /* 0x00000004000a2202 */ /* 0x000fe40000000f00 */
[----:B------:R-:W-:Y:S02]  /*21d0*/  @P2 R2UR.BROADCAST UR8, R3 ;  /* 0x00000000030822ca */ /* 0x000fe400008e0000 */
[----:B------:R-:W-:-:S11]  /*21e0*/  @P2 LOP3.LUT R9, R5, 0xffff, RZ, 0xc0, !PT ;  /* 0x0000ffff05092812 */ /* 0x000fd600078ec0ff */
[----:B------:R-:W-:Y:S01]  /*21f0*/  @UP0 UMOV UR36, UR8 ;  /* 0x0000000800240c82 */ /* 0x000fe20008000000 */
[----:B-1----:R-:W-:Y:S05]  /*2200*/  @!P0 BRA `(.L_x_34) ;  /* 0x0000000000b88947 */ /* 0x002fea0003800000 */
[----:B------:R-:W4:Y:S01]  /*2210*/  LDC.64 R4, c[0x0][0xb18] ;  /* 0x0002c600ff047b82 */ /* 0x000f220000000a00 */
[----:B------:R-:W-:-:S07]  /*2220*/  ISETP.NE.AND P3, PT, R26, 0x1, PT ;  /* 0x000000011a00780c */ /* 0x000fce0003f65270 */
[----:B------:R-:W1:Y:S08]  /*2230*/  LDC.64 R6, c[0x0][0xb10] ;  /* 0x0002c400ff067b82 */ /* 0x000e700000000a00 */
[----:B------:R-:W2:Y:S08]  /*2240*/  LDC R16, c[0x0][0xb20] ;  /* 0x0002c800ff107b82 */ /* 0x000eb00000000800 */
[----:B------:R-:W3:Y:S01]  /*2250*/  LDC R17, c[0x0][0xb0c] ;  /* 0x0002c300ff117b82 */ /* 0x000ee20000000800 */
[----:B----4-:R-:W-:Y:S01]  /*2260*/  IMAD.HI.U32 R19, R0, R5, RZ ;  /* 0x0000000500137227 */ /* 0x010fe200078e00ff */
[----:B------:R-:W-:-:S03]  /*2270*/  ISETP.NE.AND P0, PT, R4, 0x1, PT ;  /* 0x000000010400780c */ /* 0x000fc60003f05270 */
[----:B------:R-:W-:-:S03]  /*2280*/  IMAD.HI.U32 R5, R9, R5, RZ ;  /* 0x0000000509057227 */ /* 0x000fc600078e00ff */
[----:B------:R-:W4:Y:S01]  /*2290*/  LDC.64 R2, c[0x0][0xb28] ;  /* 0x0002ca00ff027b82 */ /* 0x000f220000000a00 */
[----:B-1----:R-:W-:-:S04]  /*22a0*/  IMAD.HI.U32 R20, R8, R6, RZ ;  /* 0x0000000608147227 */ /* 0x002fc800078e00ff */
[----:B------:R-:W-:Y:S01]  /*22b0*/  IMAD.HI.U32 R21, R10, R6, RZ ;  /* 0x000000060a157227 */ /* 0x000fe200078e00ff */
[----:B------:R-:W-:Y:S02]  /*22c0*/  SHF.R.U32.HI R20, RZ, R7, R20 ;  /* 0x00000007ff147219 */ /* 0x000fe40000011614 */
[-C--:B--2---:R-:W-:Y:S02]  /*22d0*/  SHF.R.U32.HI R19, RZ, R16.reuse, R19 ;  /* 0x00000010ff137219 */ /* 0x084fe40000011613 */
[----:B------:R-:W-:Y:S02]  /*22e0*/  SHF.R.U32.HI R5, RZ, R16, R5 ;  /* 0x00000010ff057219 */ /* 0x000fe40000011605 */
[----:B------:R-:W-:Y:S02]  /*22f0*/  SEL R19, R0, R19, !P0 ;  /* 0x0000001300137207 */ /* 0x000fe40004000000 */
[----:B------:R-:W-:Y:S02]  /*2300*/  SHF.R.U32.HI R21, RZ, R7, R21 ;  /* 0x00000007ff157219 */ /* 0x000fe40000011615 */
[----:B---3--:R-:W-:-:S02]  /*2310*/  ISETP.NE.AND P1, PT, R17, 0x1, PT ;  /* 0x000000011100780c */ /* 0x008fc40003f25270 */
[----:B------:R-:W-:Y:S02]  /*2320*/  SEL R5, R9, R5, !P0 ;  /* 0x0000000509057207 */ /* 0x000fe40004000000 */
[----:B------:R-:W-:Y:S02]  /*2330*/  SEL R20, R8, R20, !P1 ;  /* 0x0000001408147207 */ /* 0x000fe40004800000 */
[----:B------:R-:W-:Y:S01]  /*2340*/  SEL R21, R10, R21, !P1 ;  /* 0x000000150a157207 */ /* 0x000fe20004800000 */
[----:B----4-:R-:W-:-:S04]  /*2350*/  IMAD.HI.U32 R18, R19, R2, RZ ;  /* 0x0000000213127227 */ /* 0x010fc800078e00ff */
        /* <DEDUP_REMOVED lines=10> */
[----:B------:R-:W-:-:S04]  /*2400*/  @!P0 IMAD.HI.U32 R7, R21, R2, RZ ;  /* 0x0000000215078227 */ /* 0x000fc800078e00ff */
[----:B------:R-:W-:Y:S01]  /*2410*/  IMAD.MOV R2, RZ, RZ, -R6 ;  /* 0x000000ffff027224 */ /* 0x000fe200078e0a06 */
[----:B------:R-:W-:Y:S02]  /*2420*/  @!P0 SHF.R.U32.HI R3, RZ, R3, R7 ;  /* 0x00000003ff038219 */ /* 0x000fe40000011607 */
[----:B------:R-:W-:Y:S01]  /*2430*/  IADD3 R7, PT, PT, -R5, RZ, RZ ;  /* 0x000000ff05077210 */ /* 0x000fe20007ffe1ff */
[----:B------:R-:W-:Y:S01]  /*2440*/  IMAD R2, R26, R2, R5 ;  /* 0x000000021a027224 */ /* 0x000fe200078e0205 */
        /* <DEDUP_REMOVED lines=10> */
.L_x_34:
[----:B------:R-:W1:Y:S02]  /*24f0*/  LDCU UR8, c[0x0][0xb30] ;  /* 0x00016600ff0877ac */ /* 0x000e640008000800 */
[----:B-1----:R-:W-:-:S09]  /*2500*/  UISETP.NE.AND UP0, UPT, UR8, 0x1, UPT ;  /* 0x000000010800788c */ /* 0x002fd2000bf05270 */
[----:B------:R-:W-:Y:S05]  /*2510*/  BRA.U UP0, `(.L_x_35) ;  /* 0x0000000100407547 */ /* 0x000fea000b800000 */
[----:B------:R-:W1:Y:S08]  /*2520*/  LDC.64 R4, c[0x0][0xb10] ;  /* 0x0002c400ff047b82 */ /* 0x000e700000000a00 */
[----:B------:R-:W2:Y:S08]  /*2530*/  LDC.64 R2, c[0x0][0xb18] ;  /* 0x0002c600ff027b82 */ /* 0x000eb00000000a00 */
[----:B------:R-:W3:Y:S08]  /*2540*/  LDC R6, c[0x0][0xb20] ;  /* 0x0002c800ff067b82 */ /* 0x000ef00000000800 */
[----:B------:R-:W4:Y:S01]  /*2550*/  LDC R7, c[0x0][0xb0c] ;  /* 0x0002c300ff077b82 */ /* 0x000f220000000800 */
[----:B-1----:R-:W-:-:S05]  /*2560*/  IMAD.HI.U32 R4, R10, R4, RZ ;  /* 0x000000040a047227 */ /* 0x002fca00078e00ff */
[----:B------:R-:W-:Y:S01]  /*2570*/  SHF.R.U32.HI R4, RZ, R5, R4 ;  /* 0x00000005ff047219 */ /* 0x000fe20000011604 */
[----:B--2---:R-:W-:Y:S01]  /*2580*/  IMAD.HI.U32 R3, R9, R3, RZ ;  /* 0x0000000309037227 */ /* 0x004fe200078e00ff */
[----:B------:R-:W-:-:S04]  /*2590*/  ISETP.NE.AND P0, PT, R2, 0x1, PT ;  /* 0x000000010200780c */ /* 0x000fc80003f05270 */
[----:B---3--:R-:W-:-:S04]  /*25a0*/  SHF.R.U32.HI R3, RZ, R6, R3 ;  /* 0x00000006ff037219 */ /* 0x008fc80000011603 */
[----:B------:R-:W-:Y:S02]  /*25b0*/  SEL R3, R9, R3, !P0 ;  /* 0x0000000309037207 */ /* 0x000fe40004000000 */
[----:B----4-:R-:W-:-:S04]  /*25c0*/  ISETP.NE.AND P1, PT, R7, 0x1, PT ;  /* 0x000000010700780c */ /* 0x010fc80003f25270 */
[----:B------:R-:W-:-:S05]  /*25d0*/  SEL R4, R10, R4, !P1 ;  /* 0x000000040a047207 */ /* 0x000fca0004800000 */
[----:B------:R-:W-:Y:S02]  /*25e0*/  IMAD.IADD R5, R3, 0x1, -R4 ;  /* 0x0000000103057824 */ /* 0x000fe400078e0a04 */
[----:B------:R-:W-:Y:S02]  /*25f0*/  IMAD.IADD R3, R4, 0x1, -R3 ;  /* 0x0000000104037824 */ /* 0x000fe400078e0a03 */
[----:B------:R-:W-:Y:S02]  /*2600*/  IMAD R10, R5, R7, R10 ;  /* 0x00000007050a7224 */ /* 0x000fe400078e020a */
[----:B------:R-:W-:-:S07]  /*2610*/  IMAD R9, R3, R2, R9 ;  /* 0x0000000203097224 */ /* 0x000fce00078e0209 */
.L_x_35:
[----:B------:R-:W-:Y:S01]  /*2620*/  VIADD R14, R14, 0x1 ;  /* 0x000000010e0e7836 */ /* 0x000fe20000000000 */
[----:B------:R-:W-:Y:S01]  /*2630*/  PLOP3.LUT P1, PT, PT, PT, PT, 0x80, 0x8 ;  /* 0x000000000008781c */ /* 0x000fe20003f2f070 */
[----:B------:R-:W-:Y:S02]  /*2640*/  IMAD.IADD R59, R10, 0x1, R57 ;  /* 0x000000010a3b7824 */ /* 0x000fe400078e0239 */
[----:B------:R-:W-:Y:S01]  /*2650*/  IMAD.IADD R58, R9, 0x1, R56 ;  /* 0x00000001093a7824 */ /* 0x000fe200078e0238 */
[----:B------:R-:W-:-:S04]  /*2660*/  ISETP.NE.AND P0, PT, R14, 0x2, PT ;  /* 0x000000020e00780c */ /* 0x000fc80003f05270 */
[----:B------:R-:W-:Y:S02]  /*2670*/  SEL R2, RZ, 0x1, P0 ;  /* 0x00000001ff027807 */ /* 0x000fe40000000000 */
[----:B------:R-:W-:Y:S02]  /*2680*/  SEL R14, R14, RZ, P0 ;  /* 0x000000ff0e0e7207 */ /* 0x000fe40000000000 */
[----:B------:R-:W-:Y:S01]  /*2690*/  LOP3.LUT R13, R13, R2, RZ, 0x3c, !PT ;  /* 0x000000020d0d7212 */ /* 0x000fe200078e3cff */
[----:B------:R-:W-:Y:S06]  /*26a0*/  @P2 BRA `(.L_x_36) ;  /* 0xfffffff000982947 */ /* 0x000fec000383ffff */
[----:B------:R-:W-:Y:S01]  /*26b0*/  UIADD3 UR4, UPT, UPT, UR4, 0x120, URZ ;  /* 0x0000012004047890 */ /* 0x000fe2000fffe0ff */
[----:B------:R-:W-:-:S03]  /*26c0*/  SHF.L.U32 R2, R15, 0x1f, RZ ;  /* 0x0000001f0f027819 */ /* 0x000fc600000006ff */
[----:B------:R-:W-:-:S09]  /*26d0*/  ULEA UR5, UR6, UR4, 0x3 ;  /* 0x0000000406057291 */ /* 0x000fd2000f8e18ff */
[----:B------:R-:W1:Y:S02]  /*26e0*/  SYNCS.PHASECHK.TRANS64.TRYWAIT P0, [UR5], R2 ;  /* 0x00000002ff0075a7 */ /* 0x000e640008001105 */
[----:B-1----:R-:W-:Y:S05]  /*26f0*/  @!P0 BRA `(.L_x_37) ;  /* 0x0000004c00248947 */ /* 0x002fea0003800000 */
.L_x_133:
[----:B------:R-:W-:-:S04]  /*2700*/  UIADD3 UR6, UPT, UPT, UR6, 0x1, URZ ;  /* 0x0000000106067890 */ /* 0x000fc8000fffe0ff */
[----:B------:R-:W-:-:S04]  /*2710*/  UISETP.NE.AND UP0, UPT, UR6, 0x24, UPT ;  /* 0x000000240600788c */ /* 0x000fc8000bf05270 */
[----:B------:R-:W-:Y:S02]  /*2720*/  USEL UR7, URZ, 0x1, UP0 ;  /* 0x00000001ff077887 */ /* 0x000fe40008000000 */
[----:B------:R-:W-:-:S04]  /*2730*/  USEL UR6, UR6, URZ, UP0 ;  /* 0x000000ff06067287 */ /* 0x000fc80008000000 */
[----:B------:R-:W-:Y:S01]  /*2740*/  ULEA UR5, UR6, UR4, 0x3 ;  /* 0x0000000406057291 */ /* 0x000fe2000f8e18ff */
[----:B-1----:R-:W-:-:S04]  /*2750*/  LOP3.LUT R2, R15, UR7, RZ, 0x3c, !PT ;  /* 0x000000070f027c12 */ /* 0x002fc8000f8e3cff */
[----:B------:R-:W-:-:S04]  /*2760*/  SHF.L.U32 R3, R2, 0x1f, RZ ;  /* 0x0000001f02037819 */ /* 0x000fc800000006ff */
[----:B------:R-:W1:Y:S02]  /*2770*/  SYNCS.PHASECHK.TRANS64.TRYWAIT P0, [UR5], R3 ;  /* 0x00000003ff0075a7 */ /* 0x000e640008001105 */
[----:B-1----:R-:W-:Y:S05]  /*2780*/  @!P0 BRA `(.L_x_38) ;  /* 0x0000004c00188947 */ /* 0x002fea0003800000 */
.L_x_135:
[----:B------:R-:W-:-:S04]  /*2790*/  UIADD3 UR6, UPT, UPT, UR6, 0x1, URZ ;  /* 0x0000000106067890 */ /* 0x000fc8000fffe0ff */
[----:B------:R-:W-:-:S04]  /*27a0*/  UISETP.NE.AND UP0, UPT, UR6, 0x24, UPT ;  /* 0x000000240600788c */ /* 0x000fc8000bf05270 */
[----:B------:R-:W-:Y:S02]  /*27b0*/  USEL UR7, URZ, 0x1, UP0 ;  /* 0x00000001ff077887 */ /* 0x000fe40008000000 */
[----:B------:R-:W-:-:S04]  /*27c0*/  USEL UR6, UR6, URZ, UP0 ;  /* 0x000000ff06067287 */ /* 0x000fc80008000000 */
[----:B------:R-:W-:Y:S01]  /*27d0*/  ULEA UR5, UR6, UR4, 0x3 ;  /* 0x0000000406057291 */ /* 0x000fe2000f8e18ff */
[----:B------:R-:W-:-:S04]  /*27e0*/  LOP3.LUT R2, R2, UR7, RZ, 0x3c, !PT ;  /* 0x0000000702027c12 */ /* 0x000fc8000f8e3cff */
[----:B-1----:R-:W-:-:S04]  /*27f0*/  SHF.L.U32 R3, R2, 0x1f, RZ ;  /* 0x0000001f02037819 */ /* 0x002fc800000006ff */
[----:B------:R-:W1:Y:S02]  /*2800*/  SYNCS.PHASECHK.TRANS64.TRYWAIT P0, [UR5], R3 ;  /* 0x00000003ff0075a7 */ /* 0x000e640008001105 */
[----:B-1----:R-:W-:Y:S05]  /*2810*/  @!P0 BRA `(.L_x_39) ;  /* 0x0000004c000c8947 */ /* 0x002fea0003800000 */
.L_x_137:
        /* <DEDUP_REMOVED lines=9> */
.L_x_139:
        /* <DEDUP_REMOVED lines=9> */
.L_x_141:
        /* <DEDUP_REMOVED lines=9> */
.L_x_143:
        /* <DEDUP_REMOVED lines=9> */
.L_x_145:
        /* <DEDUP_REMOVED lines=9> */
.L_x_147:
        /* <DEDUP_REMOVED lines=9> */
.L_x_149:
        /* <DEDUP_REMOVED lines=9> */
.L_x_151:
        /* <DEDUP_REMOVED lines=9> */
.L_x_153:
        /* <DEDUP_REMOVED lines=9> */
.L_x_155:
        /* <DEDUP_REMOVED lines=9> */
.L_x_157:
        /* <DEDUP_REMOVED lines=9> */
.L_x_159:
        /* <DEDUP_REMOVED lines=9> */
.L_x_161:
        /* <DEDUP_REMOVED lines=9> */
.L_x_163:
        /* <DEDUP_REMOVED lines=9> */
.L_x_165:
        /* <DEDUP_REMOVED lines=9> */
.L_x_167:
        /* <DEDUP_REMOVED lines=9> */
.L_x_169:
        /* <DEDUP_REMOVED lines=9> */
.L_x_171:
        /* <DEDUP_REMOVED lines=9> */
.L_x_173:
        /* <DEDUP_REMOVED lines=9> */
.L_x_175:
        /* <DEDUP_REMOVED lines=9> */
.L_x_177:
        /* <DEDUP_REMOVED lines=9> */
.L_x_179:
        /* <DEDUP_REMOVED lines=9> */
.L_x_181:
        /* <DEDUP_REMOVED lines=9> */
.L_x_183:
        /* <DEDUP_REMOVED lines=9> */
.L_x_185:
        /* <DEDUP_REMOVED lines=9> */
.L_x_187:
        /* <DEDUP_REMOVED lines=9> */
.L_x_189:
        /* <DEDUP_REMOVED lines=9> */
.L_x_191:
        /* <DEDUP_REMOVED lines=9> */
.L_x_193:
        /* <DEDUP_REMOVED lines=9> */
.L_x_195:
        /* <DEDUP_REMOVED lines=9> */
.L_x_197:
        /* <DEDUP_REMOVED lines=9> */
.L_x_199:
        /* <DEDUP_REMOVED lines=9> */
.L_x_201:
[----:B------:R-:W-:-:S04]  /*3a20*/  UIADD3 UR6, UPT, UPT, UR6, 0x1, URZ ;  /* 0x0000000106067890 */ /* 0x000fc8000fffe0ff */
[----:B------:R-:W-:-:S04]  /*3a30*/  UISETP.NE.AND UP0, UPT, UR6, 0x24, UPT ;  /* 0x000000240600788c */ /* 0x000fc8000bf05270 */
[----:B------:R-:W-:Y:S02]  /*3a40*/  USEL UR5, URZ, 0x1, UP0 ;  /* 0x00000001ff057887 */ /* 0x000fe40008000000 */
[----:B------:R-:W-:-:S04]  /*3a50*/  USEL UR6, UR6, URZ, UP0 ;  /* 0x000000ff06067287 */ /* 0x000fc80008000000 */
[----:B------:R-:W-:Y:S01]  /*3a60*/  ULEA UR6, UR6, UR4, 0x3 ;  /* 0x0000000406067291 */ /* 0x000fe2000f8e18ff */
[----:B------:R-:W-:-:S04]  /*3a70*/  LOP3.LUT R2, R2, UR5, RZ, 0x3c, !PT ;  /* 0x0000000502027c12 */ /* 0x000fc8000f8e3cff */
[----:B------:R-:W-:Y:S01]  /*3a80*/  SHF.L.U32 R2, R2, 0x1f, RZ ;  /* 0x0000001f02027819 */ /* 0x000fe200000006ff */
[----:B-1--4-:R-:W-:-:S07]  /*3a90*/  IMAD.U32 R0, RZ, RZ, UR6 ;  /* 0x00000006ff007e24 */ /* 0x012fce000f8e00ff */
.L_x_72:
[----:B-1----:R1:W2:Y:S02]  /*3aa0*/  SYNCS.PHASECHK.TRANS64.TRYWAIT P0, [R0+URZ], R2 ;  /* 0x00000002000075a7 */ /* 0x0022a400080011ff */
[----:B--2---:R-:W-:Y:S05]  /*3ab0*/  @!P0 NANOSLEEP.SYNCS 0x989680 ;  /* 0x009896800000895d */ /* 0x004fea0003900000 */
[----:B------:R-:W2:Y:S02]  /*3ac0*/  @!P0 SYNCS.PHASECHK.TRANS64 P0, [R0+URZ], R2 ;  /* 0x00000002000085a7 */ /* 0x000ea400080010ff */
[----:B--2---:R-:W-:Y:S05]  /*3ad0*/  @P0 EXIT ;  /* 0x000000000000094d */ /* 0x004fea0003800000 */
[----:B------:R-:W-:Y:S05]  /*3ae0*/  BRA `(.L_x_72) ;  /* 0xfffffffc00ec7947 */ /* 0x000fea000383ffff */
.L_x_18:
[----:B------:R-:W-:-:S04]  /*3af0*/  UISETP.NE.AND UP1, UPT, UR37, URZ, UPT ;  /* 0x000000ff2500728c */ /* 0x000fc8000bf25270 */
[----:B------:R-:W-:-:S09]  /*3b00*/  UISETP.NE.OR UP1, UPT, UR8, 0x1, UP1 ;  /* 0x000000010800788c */ /* 0x000fd20008f25670 */
[----:B------:R-:W-:Y:S05]  /*3b10*/  BRA.U UP1, `(.L_x_73) ;  /* 0x0000000501487547 */ /* 0x000fea000b800000 */
[----:B------:R-:W-:Y:S01]  /*3b20*/  ISETP.NE.AND P2, PT, R2, RZ, PT ;  /* 0x000000ff0200720c */ /* 0x000fe20003f45270 */
[----:B------:R-:W-:Y:S01]  /*3b30*/  IMAD.MOV.U32 R12, RZ, RZ, 0x1 ;  /* 0x00000001ff0c7424 */ /* 0x000fe200078e00ff */
[----:B------:R-:W-:Y:S02]  /*3b40*/  CS2R R10, SRZ ;  /* 0x00000000000a7805 */ /* 0x000fe4000001ff00 */
[----:B------:R-:W-:Y:S01]  /*3b50*/  CS2R R8, SRZ ;  /* 0x0000000000087805 */ /* 0x000fe2000001ff00 */
[----:B------:R-:W-:Y:S01]  /*3b60*/  UMOV UR4, 0x400 ;  /* 0x0000040000047882 */ /* 0x000fe20000000000 */
[----:B------:R-:W-:Y:S01]  /*3b70*/  UMOV UR6, URZ ;  /* 0x000000ff00067c82 */ /* 0x000fe20008000000 */
[----:B------:R-:W-:-:S12]  /*3b80*/  ULEA UR37, UR37, UR4, 0x18 ;  /* 0x0000000425257291 */ /* 0x000fd8000f8ec0ff */
.L_x_77:
[----:B------:R-:W-:Y:S02]  /*3b90*/  LEA R0, R8, UR37, 0x3 ;  /* 0x0000002508007c11 */ /* 0x000fe4000f8e18ff */
[----:B------:R-:W-:-:S03]  /*3ba0*/  SHF.L.U32 R4, R9, 0x1f, RZ ;  /* 0x0000001f09047819 */ /* 0x000fc600000006ff */
[----:B------:R-:W-:Y:S01]  /*3bb0*/  VIADD R5, R0, 0x2d0 ;  /* 0x000002d000057836 */ /* 0x000fe20000000000 */
[----:B------:R-:W1:Y:S02]  /*3bc0*/  SYNCS.PHASECHK.TRANS64.TRYWAIT P0, [R0+URZ+0x2c0], R4 ;  /* 0x0002c004000075a7 */ /* 0x000e6400080011ff */
[----:B-1----:R-:W-:Y:S05]  /*3bd0*/  @!P0 BRA `(.L_x_74) ;  /* 0x0000004400348947 */ /* 0x002fea0003800000 */
.L_x_202:
[----:B------:R-:W-:Y:S01]  /*3be0*/  ULEA UR5, UR6, UR37, 0x3 ;  /* 0x0000002506057291 */ /* 0x000fe2000f8e18ff */
[----:B-1----:R-:W-:Y:S01]  /*3bf0*/  PRMT R0, RZ, 0x654, R5 ;  /* 0x00000654ff007816 */ /* 0x002fe20000000005 */
[----:B------:R-:W-:Y:S01]  /*3c00*/  @!P2 IMAD.MOV.U32 R4, RZ, RZ, 0x10 ;  /* 0x00000010ff04a424 */ /* 0x000fe200078e00ff */
[----:B------:R-:W-:Y:S01]  /*3c10*/  SHF.L.U32 R5, R12, 0x1f, RZ ;  /* 0x0000001f0c057819 */ /* 0x000fe200000006ff */
[----:B------:R-:W-:Y:S01]  /*3c20*/  UIADD3 UR4, UPT, UPT, UR5, 0x260, URZ ;  /* 0x0000026005047890 */ /* 0x000fe2000fffe0ff */
[----:B------:R1:W-:Y:S05]  /*3c30*/  SYNCS.ARRIVE.TRANS64.RED.A1T0 RZ, [R0+URZ], RZ ;  /* 0x000000ff00ff79a7 */ /* 0x0003ea00081004ff */
[----:B------:R-:W-:Y:S01]  /*3c40*/  IMAD.U32 R6, RZ, RZ, UR4 ;  /* 0x00000004ff067e24 */ /* 0x000fe2000f8e00ff */
[----:B------:R-:W2:Y:S04]  /*3c50*/  SYNCS.PHASECHK.TRANS64.TRYWAIT P0, [UR5+0x270], R5 ;  /* 0x00027005ff0075a7 */ /* 0x000ea80008001105 */
[----:B------:R-:W-:Y:S01]  /*3c60*/  PRMT R6, R2, 0x654, R6 ;  /* 0x0000065402067816 */ /* 0x000fe20000000006 */
[----:B-12---:R-:W-:Y:S06]  /*3c70*/  @!P0 BRA `(.L_x_75) ;  /* 0x0000004400208947 */ /* 0x006fec0003800000 */
.L_x_204:
[----:B------:R-:W-:Y:S01]  /*3c80*/  ULEA UR4, UR6, UR37, 0x4 ;  /* 0x0000002506047291 */ /* 0x000fe2000f8e20ff */
[----:B------:R-:W-:Y:S01]  /*3c90*/  SEL R3, R6, R3, !P2 ;  /* 0x0000000306037207 */ /* 0x000fe20005000000 */
[----:B------:R-:W-:Y:S01]  /*3ca0*/  UIADD3 UR5, UPT, UPT, UR5, 0x260, URZ ;  /* 0x0000026005057890 */ /* 0x000fe2000fffe0ff */
[----:B-1----:R-:W-:Y:S01]  /*3cb0*/  LEA R0, R11, UR37, 0x3 ;  /* 0x000000250b007c11 */ /* 0x002fe2000f8e18ff */
[----:B------:R-:W-:Y:S01]  /*3cc0*/  UIADD3 UR4, UPT, UPT, UR4, 0x2f0, URZ ;  /* 0x000002f004047890 */ /* 0x000fe2000fffe0ff */
[----:B------:R1:W-:Y:S01]  /*3cd0*/  @!P2 SYNCS.ARRIVE.TRANS64.RED RZ, [R3+URZ], R4 ;  /* 0x0000000403ffa9a7 */ /* 0x0003e200080004ff */
[----:B------:R-:W-:Y:S01]  /*3ce0*/  UIADD3 UR6, UPT, UPT, UR6, 0x1, URZ ;  /* 0x0000000106067890 */ /* 0x000fe2000fffe0ff */
[----:B------:R-:W-:-:S03]  /*3cf0*/  VIADD R8, R8, 0x1 ;  /* 0x0000000108087836 */ /* 0x000fc60000000000 */
[----:B------:R-:W-:Y:S02]  /*3d00*/  UISETP.NE.AND UP0, UPT, UR6, 0x2, UPT ;  /* 0x000000020600788c */ /* 0x000fe4000bf05270 */
[----:B------:R-:W-:Y:S01]  /*3d10*/  ISETP.NE.AND P0, PT, R8, 0x2, PT ;  /* 0x000000020800780c */ /* 0x000fe20003f05270 */
[----:B------:R-:W-:Y:S06]  /*3d20*/  UGETNEXTWORKID.BROADCAST [UR4], [UR5] ;  /* 0x00000000040073ca */ /* 0x000fec0008000100 */
[----:B------:R-:W-:Y:S02]  /*3d30*/  USEL UR4, URZ, 0x1, UP0 ;  /* 0x00000001ff047887 */ /* 0x000fe40008000000 */
[----:B------:R-:W-:-:S04]  /*3d40*/  USEL UR6, UR6, URZ, UP0 ;  /* 0x000000ff06067287 */ /* 0x000fc80008000000 */
[----:B------:R-:W-:Y:S02]  /*3d50*/  LOP3.LUT R12, R12, UR4, RZ, 0x3c, !PT ;  /* 0x000000040c0c7c12 */ /* 0x000fe4000f8e3cff */
[----:B-1----:R-:W-:-:S04]  /*3d60*/  SHF.L.U32 R4, R10, 0x1f, RZ ;  /* 0x0000001f0a047819 */ /* 0x002fc800000006ff */
[----:B------:R-:W1:Y:S02]  /*3d70*/  SYNCS.PHASECHK.TRANS64.TRYWAIT P1, [R0+URZ+0x260], R4 ;  /* 0x00026004000075a7 */ /* 0x000e6400080211ff */
[----:B-1----:R-:W-:Y:S05]  /*3d80*/  @!P1 BRA `(.L_x_76) ;  /* 0x0000004000f49947 */ /* 0x002fea0003800000 */
.L_x_205:
[C---:B-1----:R-:W-:Y:S01]  /*3d90*/  LEA R4, R11.reuse, UR37, 0x4 ;  /* 0x000000250b047c11 */ /* 0x042fe2000f8e20ff */
[----:B------:R-:W-:Y:S01]  /*3da0*/  VIADD R0, R0, 0x270 ;  /* 0x0000027000007836 */ /* 0x000fe20000000000 */
[----:B------:R-:W-:Y:S01]  /*3db0*/  SEL R8, R8, RZ, P0 ;  /* 0x000000ff08087207 */ /* 0x000fe20000000000 */
[----:B------:R-:W-:-:S03]  /*3dc0*/  VIADD R11, R11, 0x1 ;  /* 0x000000010b0b7836 */ /* 0x000fc60000000000 */
[----:B------:R-:W1:Y:S01]  /*3dd0*/  LDS.128 R4, [R4+0x2f0] ;  /* 0x0002f00004047984 */ /* 0x000e620000000c00 */
[----:B------:R-:W-:Y:S02]  /*3de0*/  PRMT R0, RZ, 0x654, R0 ;  /* 0x00000654ff007816 */ /* 0x000fe40000000000 */
[C---:B------:R-:W-:Y:S01]  /*3df0*/  ISETP.NE.AND P1, PT, R11.reuse, 0x2, PT ;  /* 0x000000020b00780c */ /* 0x040fe20003f25270 */
[----:B------:R-:W-:Y:S01]  /*3e00*/  @!PT LDS RZ, [RZ] ;  /* 0x00000000fffff984 */ /* 0x000fe20000000800 */
[----:B------:R-:W-:Y:S01]  /*3e10*/  @!PT LDS RZ, [RZ] ;  /* 0x00000000fffff984 */ /* 0x000fe20000000800 */
[----:B------:R-:W-:Y:S01]  /*3e20*/  @!PT LDS RZ, [RZ] ;  /* 0x00000000fffff984 */ /* 0x000fe20000000800 */
[----:B------:R-:W-:Y:S01]  /*3e30*/  @!PT LDS RZ, [RZ] ;  /* 0x00000000fffff984 */ /* 0x000fe20000000800 */
[----:B------:R2:W-:Y:S06]  /*3e40*/  MEMBAR.ALL.CTA ;  /* 0x0000000000007992 */ /* 0x0005ec0000008000 */
[----:B--2---:R-:W2:Y:S01]  /*3e50*/  FENCE.VIEW.ASYNC.S ;  /* 0x00000000000073c6 */ /* 0x004ea20000000000 */
[----:B------:R-:W-:Y:S01]  /*3e60*/  SEL R11, R11, RZ, P1 ;  /* 0x000000ff0b0b7207 */ /* 0x000fe20000800000 */
[----:B--2---:R2:W-:Y:S01]  /*3e70*/  SYNCS.ARRIVE.TRANS64.RED.A1T0 RZ, [R0+URZ], RZ ;  /* 0x000000ff00ff79a7 */ /* 0x0045e200081004ff */
[----:B-1----:R-:W-:-:S02]  /*3e80*/  LOP3.LUT P3, RZ, R6, 0x1, RZ, 0xc0, !PT ;  /* 0x0000000106ff7812 */ /* 0x002fc4000786c0ff */
[----:B------:R-:W-:-:S04]  /*3e90*/  SEL R4, RZ, 0x1, P1 ;  /* 0x00000001ff047807 */ /* 0x000fc80000800000 */
[----:B------:R-:W-:Y:S02]  /*3ea0*/  LOP3.LUT R10, R10, R4, RZ, 0x3c, !PT ;  /* 0x000000040a0a7212 */ /* 0x000fe400078e3cff */
[----:B--2---:R-:W-:-:S04]  /*3eb0*/  SEL R0, RZ, 0x1, P0 ;  /* 0x00000001ff007807 */ /* 0x004fc80000000000 */
[----:B------:R-:W-:Y:S01]  /*3ec0*/  LOP3.LUT R9, R9, R0, RZ, 0x3c, !PT ;  /* 0x0000000009097212 */ /* 0x000fe200078e3cff */
[----:B------:R-:W-:Y:S06]  /*3ed0*/  @P3 BRA `(.L_x_77) ;  /* 0xfffffffc002c3947 */ /* 0x000fec000383ffff */
[----:B------:R-:W-:Y:S01]  /*3ee0*/  ULEA UR5, UR6, UR37, 0x3 ;  /* 0x0000002506057291 */ /* 0x000fe2000f8e18ff */
[----:B------:R-:W-:-:S08]  /*3ef0*/  SHF.L.U32 R2, R12, 0x1f, RZ ;  /* 0x0000001f0c027819 */ /* 0x000fd000000006ff */
[----:B------:R-:W1:Y:S02]  /*3f00*/  SYNCS.PHASECHK.TRANS64 P0, [UR5+0x270], R2 ;  /* 0x00027002ff0075a7 */ /* 0x000e640008001005 */
[----:B-1----:R-:W-:Y:S05]  /*3f10*/  @P0 BRA `(.L_x_78) ;  /* 0x0000000000080947 */ /* 0x002fea0003800000 */
[----:B------:R-:W1:Y:S02]  /*3f20*/  SYNCS.PHASECHK.TRANS64.TRYWAIT P0, [UR5+0x270], R2 ;  /* 0x00027002ff0075a7 */ /* 0x000e640008001105 */
[----:B-1----:R-:W-:Y:S05]  /*3f30*/  @!P0 BRA `(.L_x_79) ;  /* 0x00000040009c8947 */ /* 0x002fea0003800000 */
.L_x_78:
[----:B------:R-:W-:-:S04]  /*3f40*/  UIADD3 UR4, UPT, UPT, UR6, 0x1, URZ ;  /* 0x0000000106047890 */ /* 0x000fc8000fffe0ff */
[----:B------:R-:W-:-:S04]  /*3f50*/  UISETP.NE.AND UP0, UPT, UR4, 0x2, UPT ;  /* 0x000000020400788c */ /* 0x000fc8000bf05270 */
[----:B------:R-:W-:Y:S02]  /*3f60*/  USEL UR7, URZ, 0x1, UP0 ;  /* 0x00000001ff077887 */ /* 0x000fe40008000000 */
[----:B------:R-:W-:-:S04]  /*3f70*/  USEL UR4, UR4, URZ, UP0 ;  /* 0x000000ff04047287 */ /* 0x000fc80008000000 */
[----:B------:R-:W-:Y:S01]  /*3f80*/  ULEA UR4, UR4, UR37, 0x3 ;  /* 0x0000002504047291 */ /* 0x000fe2000f8e18ff */
[----:B-1----:R-:W-:-:S04]  /*3f90*/  LOP3.LUT R2, R12, UR7, RZ, 0x3c, !PT ;  /* 0x000000070c027c12 */ /* 0x002fc8000f8e3cff */
[----:B------:R-:W-:-:S04]  /*3fa0*/  SHF.L.U32 R0, R2, 0x1f, RZ ;  /* 0x0000001f02007819 */ /* 0x000fc800000006ff */
[----:B------:R-:W1:Y:S02]  /*3fb0*/  SYNCS.PHASECHK.TRANS64 P0, [UR4+0x270], R0 ;  /* 0x00027000ff0075a7 */ /* 0x000e640008001004 */
[----:B-1----:R-:W-:Y:S05]  /*3fc0*/  @P0 EXIT ;  /* 0x000000000000094d */ /* 0x002fea0003800000 */
[----:B------:R-:W-:Y:S02]  /*3fd0*/  SHF.L.U32 R2, R2, 0x1f, RZ ;  /* 0x0000001f02027819 */ /* 0x000fe400000006ff */
[----:B------:R-:W-:-:S07]  /*3fe0*/  MOV R0, UR4 ;  /* 0x0000000400007c02 */ /* 0x000fce0008000f00 */
.L_x_80:
[----:B-1----:R1:W2:Y:S02]  /*3ff0*/  SYNCS.PHASECHK.TRANS64.TRYWAIT P0, [R0+URZ+0x270], R2 ;  /* 0x00027002000075a7 */ /* 0x0022a400080011ff */
[----:B--2---:R-:W-:Y:S05]  /*4000*/  @!P0 NANOSLEEP.SYNCS 0x989680 ;  /* 0x009896800000895d */ /* 0x004fea0003900000 */
[----:B------:R-:W2:Y:S02]  /*4010*/  @!P0 SYNCS.PHASECHK.TRANS64 P0, [R0+URZ+0x270], R2 ;  /* 0x00027002000085a7 */ /* 0x000ea400080010ff */
[----:B--2---:R-:W-:Y:S05]  /*4020*/  @P0 EXIT ;  /* 0x000000000000094d */ /* 0x004fea0003800000 */
[----:B------:R-:W-:Y:S05]  /*4030*/  BRA `(.L_x_80) ;  /* 0xfffffffc00ec7947 */ /* 0x000fea000383ffff */
.L_x_73:
[----:B------:R-:W-:-:S09]  /*4040*/  UISETP.NE.AND UP1, UPT, UR8, URZ, UPT ;  /* 0x000000ff0800728c */ /* 0x000fd2000bf25270 */
[----:B------:R-:W-:Y:S05]  /*4050*/  BRA.U UP1, `(.L_x_81) ;  /* 0x0000000d01947547 */ /* 0x000fea000b800000 */
[----:B------:R-:W-:Y:S01]  /*4060*/  UMOV UR4, 0x40 ;  /* 0x0000004000047882 */ /* 0x000fe20000000000 */
[----:B------:R-:W-:Y:S01]  /*4070*/  NOP ;  /* 0x0000000000007918 */ /* 0x000fe20000000000 */
[----:B------:R-:W-:Y:S01]  /*4080*/  ULEA UR4, UR37, UR4, 0x18 ;  /* 0x0000000425047291 */ /* 0x000fe2000f8ec0ff */
[----:B------:R-:W-:Y:S02]  /*4090*/  UMOV UR5, 0x400 ;  /* 0x0000040000057882 */ /* 0x000fe40000000000 */
[----:B------:R-:W-:-:S06]  /*40a0*/  ULEA UR37, UR37, UR5, 0x18 ;  /* 0x0000000525257291 */ /* 0x000fcc000f8ec0ff */
[----:B------:R-:W1:Y:S02]  /*40b0*/  LDS.U8 R0, [UR4+0x1c] ;  /* 0x00001c04ff007984 */ /* 0x000e640008000000 */
[----:B-1----:R-:W-:-:S13]  /*40c0*/  ISETP.NE.AND P0, PT, R0, RZ, PT ;  /* 0x000000ff0000720c */ /* 0x002fda0003f05270 */
[----:B------:R-:W-:Y:S05]  /*40d0*/  @P0 BRA `(.L_x_82) ;  /* 0x0000000000580947 */ /* 0x000fea0003800000 */
[----:B------:R-:W-:-:S13]  /*40e0*/  ELECT P0, URZ, PT ;  /* 0x0000000000ff782f */ /* 0x000fda0003800000 */
[----:B------:R-:W-:Y:S05]  /*40f0*/  @!P0 BRA `(.L_x_83) ;  /* 0x0000000000608947 */ /* 0x000fea0003800000 */
[----:B------:R-:W-:Y:S01]  /*4100*/  UMOV UR5, 0x10 ;  /* 0x0000001000057882 */ /* 0x000fe20000000000 */
[----:B------:R-:W-:Y:S01]  /*4110*/  HFMA2 R0, -RZ, RZ, 0, 5.9604644775390625e-08 ;  /* 0x00000001ff007431 */ /* 0x000fe200000001ff */
[----:B------:R-:W-:-:S03]  /*4120*/  MOV R2, 0xffff ;  /* 0x0000ffff00027802 */ /* 0x000fc60000000f00 */
[----:B------:R-:W-:Y:S04]  /*4130*/  DEPBAR.LE SB1, 0x36 ;  /* 0x00009d800000791a */ /* 0x000fe80000000000 */
[----:B------:R-:W1:Y:S02]  /*4140*/  UTCATOMSWS.FIND_AND_SET.ALIGN UP0, UR5, UR5 ;  /* 0x00000005000575e3 */ /* 0x000e640008000800 */
[----:B-1----:R-:W-:Y:S01]  /*4150*/  MOV R3, UR5 ;  /* 0x0000000500037c02 */ /* 0x002fe20008000f00 */
[----:B------:R-:W-:Y:S06]  /*4160*/  BRA.U UP0, `(.L_x_84) ;  /* 0x0000000100187547 */ /* 0x000fec000b800000 */
.L_x_85:
[----:B------:R-:W-:Y:S05]  /*4170*/  NANOSLEEP 0x64 ;  /* 0x000000640000795d */ /* 0x000fea0003800000 */
[----:B------:R-:W-:-:S05]  /*4180*/  UMOV UR5, 0x10 ;  /* 0x0000001000057882 */ /* 0x000fca0000000000 */
[----:B------:R-:W-:Y:S04]  /*4190*/  DEPBAR.LE SB1, 0x36 ;  /* 0x00009d800000791a */ /* 0x000fe80000000000 */
[----:B------:R-:W1:Y:S02]  /*41a0*/  UTCATOMSWS.FIND_AND_SET.ALIGN UP0, UR5, UR5 ;  /* 0x00000005000575e3 */ /* 0x000e640008000800 */
[----:B-1----:R-:W-:Y:S01]  /*41b0*/  MOV R3, UR5 ;  /* 0x0000000500037c02 */ /* 0x002fe20008000f00 */
[----:B------:R-:W-:Y:S05]  /*41c0*/  BRA.U !UP0, `(.L_x_85) ;  /* 0xfffffffd08e87547 */ /* 0x000fea000b83ffff */
.L_x_84:
[-C--:B------:R-:W-:Y:S02]  /*41d0*/  SHF.L.U32 R2, R2, R3.reuse, RZ ;  /* 0x0000000302027219 */ /* 0x080fe400000006ff */
[----:B------:R-:W-:Y:S01]  /*41e0*/  SHF.L.U32 R0, R0, R3, RZ ;  /* 0x0000000300007219 */ /* 0x000fe200000006ff */
[----:B------:R-:W-:Y:S02]  /*41f0*/  IMAD.SHL.U32 R3, R3, 0x20, RZ ;  /* 0x0000002003037824 */ /* 0x000fe400078e00ff */
[----:B------:R1:W-:Y:S04]  /*4200*/  ATOMS.OR RZ, [UR4+0x14], R2 ;  /* 0x00001402ffff798c */ /* 0x0003e8000b000004 */
[----:B------:R1:W-:Y:S04]  /*4210*/  ATOMS.OR RZ, [UR4+0x18], R0 ;  /* 0x00001800ffff798c */ /* 0x0003e8000b000004 */
[----:B------:R1:W-:Y:S01]  /*4220*/  STS [UR37+0x310], R3 ;  /* 0x00031003ff007988 */ /* 0x0003e20008000825 */
[----:B------:R-:W-:Y:S05]  /*4230*/  BRA `(.L_x_83) ;  /* 0x0000000000107947 */ /* 0x000fea0003800000 */
.L_x_82:
[----:B------:R-:W-:Y:S02]  /*4240*/  MOV R0, 0xffffffff ;  /* 0xffffffff00007802 */ /* 0x000fe40000000f00 */
[----:B------:R-:W-:-:S03]  /*4250*/  MOV R2, 0x4280 ;  /* 0x0000428000027802 */ /* 0x000fc60000000f00 */
[----:B------:R1:W-:Y:S04]  /*4260*/  STS [UR37+0x310], R0 ;  /* 0x00031000ff007988 */ /* 0x0003e80008000825 */
[----:B-1-3-5:R-:W-:Y:S05]  /*4270*/  CALL.REL.NOINC `($__internal_1_$__cuda_sm10x_tcgen05_guardrail_trap_phase_invalid_during_alloc) ;  /* 0x0000004400187944 */ /* 0x02afea0003c00000 */
.L_x_83:
[----:B------:R-:W-:Y:S05]  /*4280*/  WARPSYNC.ALL ;  /* 0x0000000000007948 */ /* 0x000fea0003800000 */
[----:B------:R-:W2:Y:S01]  /*4290*/  S2UR UR6, SR_CgaCtaId ;  /* 0x00000000000679c3 */ /* 0x000ea20000008800 */
[----:B------:R-:W-:Y:S01]  /*42a0*/  UMOV UR4, 0x400 ;  /* 0x0000040000047882 */ /* 0x000fe20000000000 */
[----:B------:R-:W-:-:S06]  /*42b0*/  NOP ;  /* 0x0000000000007918 */ /* 0x000fcc0000000000 */
[----:B------:R-:W-:Y:S06]  /*42c0*/  BAR.ARV 0x6, 0xa0 ;  /* 0x0182800000007b1d */ /* 0x000fec0000002000 */
[----:B------:R-:W4:Y:S01]  /*42d0*/  LDCU UR7, c[0x0][0x38c] ;  /* 0x00007180ff0777ac */ /* 0x000f220008000800 */
[----:B------:R-:W-:Y:S01]  /*42e0*/  IMAD.MOV.U32 R11, RZ, RZ, 0x1 ;  /* 0x00000001ff0b7424 */ /* 0x000fe200078e00ff */
[----:B------:R-:W-:Y:S01]  /*42f0*/  CS2R R8, SRZ ;  /* 0x0000000000087805 */ /* 0x000fe2000001ff00 */
[----:B------:R-:W-:Y:S01]  /*4300*/  IMAD.MOV.U32 R10, RZ, RZ, RZ ;  /* 0x000000ffff0a7224 */ /* 0x000fe200078e00ff */
[----:B------:R-:W-:Y:S01]  /*4310*/  UMOV UR18, URZ ;  /* 0x000000ff00127c82 */ /* 0x000fe20008000000 */
[----:B------:R-:W-:Y:S01]  /*4320*/  UMOV UR17, URZ ;  /* 0x000000ff00117c82 */ /* 0x000fe20008000000 */
[----:B------:R-:W-:Y:S01]  /*4330*/  UMOV UR22, 0x0 ;  /* 0x0000000000167882 */ /* 0x000fe20000000000 */
[----:B------:R-:W-:Y:S01]  /*4340*/  UMOV UR23, 0x4080010 ;  /* 0x0408001000177882 */ /* 0x000fe20000000000 */
[----:B------:R-:W-:Y:S01]  /*4350*/  UMOV UR20, 0x0 ;  /* 0x0000000000147882 */ /* 0x000fe20000000000 */
[----:B------:R-:W-:Y:S01]  /*4360*/  UMOV UR21, 0x4080010 ;  /* 0x0408001000157882 */ /* 0x000fe20000000000 */
[----:B--2---:R-:W-:Y:S01]  /*4370*/  ULEA UR6, UR6, UR4, 0x18 ;  /* 0x0000000406067291 */ /* 0x004fe2000f8ec0ff */
[----:B------:R-:W2:Y:S03]  /*4380*/  LDCU UR4, c[0x0][0x38c] ;  /* 0x00007180ff0477ac */ /* 0x000ea60008000800 */
[----:B------:R-:W-:-:S02]  /*4390*/  UIADD3 UR11, UPT, UPT, UR6, 0x1500, URZ ;  /* 0x00001500060b7890 */ /* 0x000fc4000fffe0ff */
[----:B----4-:R-:W-:-:S03]  /*43a0*/  UIADD3 UR7, UPT, UPT, UR7, 0x3f, URZ ;  /* 0x0000003f07077890 */ /* 0x010fc6000fffe0ff */
[----:B-1----:R-:W1:Y:S01]  /*43b0*/  LDS R0, [UR6+0x310] ;  /* 0x00031006ff007984 */ /* 0x002e620008000800 */
[----:B------:R-:W-:Y:S02]  /*43c0*/  UIADD3 UR12, UPT, UPT, UR6, 0x25500, URZ ;  /* 0x00025500060c7890 */ /* 0x000fe4000fffe0ff */
[----:B------:R-:W-:Y:S02]  /*43d0*/  USHF.R.S32.HI UR5, URZ, 0x1f, UR7 ;  /* 0x0000001fff057899 */ /* 0x000fe40008011407 */
[----:B------:R-:W-:Y:S02]  /*43e0*/  USHF.R.U32.HI UR11, URZ, 0x4, UR11 ;  /* 0x00000004ff0b7899 */ /* 0x000fe4000801160b */
[----:B------:R-:W-:Y:S02]  /*43f0*/  ULEA.HI UR5, UR5, UR7, URZ, 0x6 ;  /* 0x0000000705057291 */ /* 0x000fe4000f8f30ff */
[----:B------:R-:W-:Y:S02]  /*4400*/  USHF.R.U32.HI UR12, URZ, 0x4, UR12 ;  /* 0x00000004ff0c7899 */ /* 0x000fe4000801160c */
[----:B------:R-:W-:-:S02]  /*4410*/  USHF.R.S32.HI UR5, URZ, 0x6, UR5 ;  /* 0x00000006ff057899 */ /* 0x000fc40008011405 */
[----:B------:R-:W-:Y:S02]  /*4420*/  ULOP3.LUT UR11, UR11, 0x3fff, URZ, 0xc0, !UPT ;  /* 0x00003fff0b0b7892 */ /* 0x000fe4000f8ec0ff */
[----:B------:R-:W-:Y:S02]  /*4430*/  UISETP.LT.AND UP0, UPT, UR5, 0x1, UPT ;  /* 0x000000010500788c */ /* 0x000fe4000bf01270 */
[----:B------:R-:W-:Y:S02]  /*4440*/  ULOP3.LUT UR12, UR12, 0x3fff, URZ, 0xc0, !UPT ;  /* 0x00003fff0c0c7892 */ /* 0x000fe4000f8ec0ff */
[----:B------:R-:W-:Y:S02]  /*4450*/  USEL UR10, UR5, 0x1, !UP0 ;  /* 0x00000001050a7887 */ /* 0x000fe4000c000000 */
[----:B------:R-:W-:Y:S02]  /*4460*/  ULOP3.LUT UR11, UR11, 0x10000, URZ, 0xfc, !UPT ;  /* 0x000100000b0b7892 */ /* 0x000fe4000f8efcff */
[----:B------:R-:W-:-:S02]  /*4470*/  ULOP3.LUT UR12, UR12, 0x10000, URZ, 0xfc, !UPT ;  /* 0x000100000c0c7892 */ /* 0x000fc4000f8efcff */
[----:B------:R-:W-:Y:S02]  /*4480*/  UIADD3 UR10, UPT, UPT, -UR10, URZ, URZ ;  /* 0x000000ff0a0a7290 */ /* 0x000fe4000fffe1ff */
[----:B--2---:R-:W-:Y:S01]  /*4490*/  UISETP.GE.AND UP3, UPT, UR4, 0x1, UPT ;  /* 0x000000010400788c */ /* 0x004fe2000bf66270 */
[----:B-1----:R-:W-:-:S15]  /*44a0*/  R2UR UR19, R0 ;  /* 0x00000000001372ca */ /* 0x002fde00000e0000 */
.L_x_92:
[----:B------:R-:W-:Y:S02]  /*44b0*/  LEA R0, R10, UR6, 0x3 ;  /* 0x000000060a007c11 */ /* 0x000fe4000f8e18ff */
[----:B------:R-:W-:Y:S02]  /*44c0*/  SHF.L.U32 R2, R9, 0x1f, RZ ;  /* 0x0000001f09027819 */ /* 0x000fe400000006ff */
[----:B------:R-:W-:Y:S01]  /*44d0*/  PLOP3.LUT P0, PT, PT, PT, UP3, 0x80, 0x8 ;  /* 0x000000000008781c */ /* 0x000fe20003f0f038 */
[----:B------:R-:W-:Y:S01]  /*44e0*/  VIADD R3, R0, 0x270 ;  /* 0x0000027000037836 */ /* 0x000fe20000000000 */
[----:B-1----:R-:W1:Y:S02]  /*44f0*/  SYNCS.PHASECHK.TRANS64.TRYWAIT P1, [R0+URZ+0x260], R2 ;  /* 0x00026002000075a7 */ /* 0x002e6400080211ff */
[----:B-1--4-:R-:W-:Y:S09]  /*4500*/  @!P1 BRA `(.L_x_86) ;  /* 0x0000003c00409947 */ /* 0x012ff20003800000 */
.L_x_207:
[----:B------:R-:W-:Y:S01]  /*4510*/  LEA R4, R10, UR6, 0x4 ;  /* 0x000000060a047c11 */ /* 0x000fe2000f8e20ff */
[----:B------:R-:W-:Y:S01]  /*4520*/  @UP3 ULEA UR4, UR17, UR6, 0x3 ;  /* 0x0000000611043291 */ /* 0x000fe2000f8e18ff */
[----:B------:R-:W-:Y:S01]  /*4530*/  PLOP3.LUT P2, PT, PT, PT, PT, 0x80, 0x8 ;  /* 0x000000000008781c */ /* 0x000fe20003f4f070 */
[----:B------:R-:W-:Y:S01]  /*4540*/  ULEA UR8, UR18, UR6, 0x3 ;  /* 0x0000000612087291 */ /* 0x000fe2000f8e18ff */
[----:B------:R-:W-:Y:S02]  /*4550*/  PRMT R3, RZ, 0x654, R3 ;  /* 0x00000654ff037816 */ /* 0x000fe40000000003 */
[----:B------:R-:W2:Y:S01]  /*4560*/  LDS.128 R4, [R4+0x2f0] ;  /* 0x0002f00004047984 */ /* 0x000ea20000000c00 */
[----:B-1----:R-:W-:Y:S02]  /*4570*/  @P0 SHF.L.U32 R2, R8, 0x1f, RZ ;  /* 0x0000001f08020819 */ /* 0x002fe400000006ff */
[----:B------:R-:W-:Y:S01]  /*4580*/  SHF.L.U32 R0, R11, 0x1f, RZ ;  /* 0x0000001f0b007819 */ /* 0x000fe200000006ff */
[----:B------:R-:W-:Y:S01]  /*4590*/  @!PT LDS RZ, [RZ] ;  /* 0x00000000fffff984 */ /* 0x000fe20000000800 */
[----:B------:R-:W-:Y:S01]  /*45a0*/  @!PT LDS RZ, [RZ] ;  /* 0x00000000fffff984 */ /* 0x000fe20000000800 */
[----:B------:R-:W-:Y:S01]  /*45b0*/  @!PT LDS RZ, [RZ] ;  /* 0x00000000fffff984 */ /* 0x000fe20000000800 */
[----:B------:R-:W-:Y:S01]  /*45c0*/  @!PT LDS RZ, [RZ] ;  /* 0x00000000fffff984 */ /* 0x000fe20000000800 */
[----:B------:R1:W-:Y:S06]  /*45d0*/  MEMBAR.ALL.CTA ;  /* 0x0000000000007992 */ /* 0x0003ec0000008000 */
[----:B-1----:R-:W1:Y:S02]  /*45e0*/  FENCE.VIEW.ASYNC.S ;  /* 0x00000000000073c6 */ /* 0x002e640000000000 */
[----:B-1----:R1:W-:Y:S01]  /*45f0*/  SYNCS.ARRIVE.TRANS64.RED.A1T0 RZ, [R3+URZ], RZ ;  /* 0x000000ff03ff79a7 */ /* 0x0023e200081004ff */
[----:B------:R1:W4:Y:S01]  /*4600*/  @P0 SYNCS.PHASECHK.TRANS64.TRYWAIT P2, [UR4], R2 ;  /* 0x00000002ff0005a7 */ /* 0x0003220008041104 */
[----:B------:R-:W-:Y:S01]  /*4610*/  ULEA.HI UR4, UR18, UR18, URZ, 0x1 ;  /* 0x0000001212047291 */ /* 0x000fe2000f8f08ff */
[----:B--2---:R-:W-:-:S03]  /*4620*/  LOP3.LUT P1, RZ, R6, 0x1, RZ, 0xc0, !PT ;  /* 0x0000000106ff7812 */ /* 0x004fc6000782c0ff */
[----:B------:R-:W-:Y:S02]  /*4630*/  USHF.L.U32 UR9, UR4, 0x4, URZ ;  /* 0x0000000404097899 */ /* 0x000fe400080006ff */
[----:B------:R-:W-:Y:S02]  /*4640*/  ULOP3.LUT UR4, UR4, 0xffe, URZ, 0xc0, !UPT ;  /* 0x00000ffe04047892 */ /* 0x000fe4000f8ec0ff */
[----:B------:R-:W-:Y:S02]  /*4650*/  ULOP3.LUT UR9, UR9, 0xffffffe0, URZ, 0xc0, !UPT ;  /* 0xffffffe009097892 */ /* 0x000fe4000f8ec0ff */
[----:B------:R-:W-:Y:S02]  /*4660*/  UIADD3 UR4, UPT, UPT, -UR4, UR18, URZ ;  /* 0x0000001204047290 */ /* 0x000fe4000fffe1ff */
[----:B------:R-:W-:Y:S01]  /*4670*/  UIADD3 UR9, UPT, UPT, UR19, UR9, URZ ;  /* 0x0000000913097290 */ /* 0x000fe2000fffe0ff */
[----:B------:R-:W2:Y:S03]  /*4680*/  SYNCS.PHASECHK.TRANS64.TRYWAIT P0, [UR8+0x2a0], R0 ;  /* 0x0002a000ff0075a7 */ /* 0x000ea60008001108 */
[----:B------:R-:W-:Y:S01]  /*4690*/  ULEA UR9, UR4, UR9, 0x14 ;  /* 0x0000000904097291 */ /* 0x000fe2000f8ea0ff */
[----:B-12-4-:R-:W-:Y:S11]  /*46a0*/  @!P0 BRA `(.L_x_87) ;  /* 0x0000003800ec8947 */ /* 0x016ff60003800000 */
.L_x_209:
[----:B------:R-:W-:Y:S01]  /*46b0*/  IADD3 R10, PT, PT, R10, 0x1, RZ ;  /* 0x000000010a0a7810 */ /* 0x000fe20007ffe0ff */
[----:B------:R-:W-:Y:S06]  /*46c0*/  BRA.U !UP3, `(.L_x_88) ;  /* 0x000000010b987547 */ /* 0x000fec000b800000 */
[----:B------:R-:W-:Y:S01]  /*46d0*/  UPLOP3.LUT UP4, UPT, UPT, UPT, UPT, 0x40, 0x4 ;  /* 0x000000000004789c */ /* 0x000fe20003f8e870 */
[----:B------:R-:W-:Y:S01]  /*46e0*/  UMOV UR16, UR10 ;  /* 0x0000000a00107c82 */ /* 0x000fe20008000000 */
[----:B------:R-:W-:Y:S01]  /*46f0*/  UMOV UR15, UR5 ;  /* 0x00000005000f7c82 */ /* 0x000fe20008000000 */
[----:B------:R-:W-:-:S08]  /*4700*/  UMOV UR14, UR17 ;  /* 0x00000011000e7c82 */ /* 0x000fd00008000000 */
.L_x_91:
[----:B------:R-:W-:Y:S02]  /*4710*/  UIADD3 UR16, UPT, UPT, UR16, 0x1, URZ ;  /* 0x0000000110107890 */ /* 0x000fe4000fffe0ff */
[----:B--2---:R-:W-:Y:S02]  /*4720*/  ULEA UR7, UR14, UR6, 0x3 ;  /* 0x000000060e077291 */ /* 0x004fe4000f8e18ff */
[----:B------:R-:W-:Y:S01]  /*4730*/  UISETP.NE.AND UP0, UPT, UR16, URZ, UPT ;  /* 0x000000ff1000728c */ /* 0x000fe2000bf05270 */
[----:B----4-:R-:W-:Y:S10]  /*4740*/  @P2 BRA `(.L_x_89) ;  /* 0x00000000000c2947 */ /* 0x010ff40003800000 */
[----:B-1----:R-:W-:Y:S04]  /*4750*/  SHF.L.U32 R2, R8, 0x1f, RZ ;  /* 0x0000001f08027819 */ /* 0x002fe800000006ff */
[----:B------:R-:W1:Y:S02]  /*4760*/  SYNCS.PHASECHK.TRANS64.TRYWAIT P0, [UR7], R2 ;  /* 0x00000002ff0075a7 */ /* 0x000e640008001107 */
[----:B-1----:R-:W-:Y:S05]  /*4770*/  @!P0 BRA `(.L_x_90) ;  /* 0x0000003800d08947 */ /* 0x002fea0003800000 */
.L_x_89:
[----:B------:R-:W-:Y:S01]  /*4780*/  UISETP.NE.AND UP1, UPT, UR15, 0x1, UPT ;  /* 0x000000010f00788c */ /* 0x000fe2000bf25270 */
[----:B------:R-:W-:Y:S01]  /*4790*/  PLOP3.LUT P2, PT, PT, PT, PT, 0x80, 0x8 ;  /* 0x000000000008781c */ /* 0x000fe20003f4f070 */
[----:B------:R-:W-:Y:S02]  /*47a0*/  UIADD3 UR17, UPT, UPT, UR14, 0x1, URZ ;  /* 0x000000010e117890 */ /* 0x000fe4000fffe0ff */
[----:B------:R-:W-:Y:S02]  /*47b0*/  ULEA UR24, UR14, UR12, 0x7 ;  /* 0x0000000c0e187291 */ /* 0x000fe4000f8e38ff */
[----:B------:R-:W-:Y:S01]  /*47c0*/  UISETP.NE.AND UP2, UPT, UR17, 0x24, UPT ;  /* 0x000000241100788c */ /* 0x000fe2000bf45270 */
[----:B------:R-:W-:Y:S01]  /*47d0*/  PLOP3.LUT P0, PT, PT, PT, UP1, 0x80, 0x8 ;  /* 0x000000000008781c */ /* 0x000fe20003f0f018 */
[----:B------:R-:W-:Y:S02]  /*47e0*/  ULEA UR26, UR14, UR11, 0x8 ;  /* 0x0000000b0e1a7291 */ /* 0x000fe4000f8e40ff */
[----:B------:R-:W-:Y:S02]  /*47f0*/  USEL UR13, URZ, 0x1, UP2 ;  /* 0x00000001ff0d7887 */ /* 0x000fe40009000000 */
[----:B------:R-:W-:Y:S02]  /*4800*/  USEL UR17, UR17, URZ, UP2 ;  /* 0x000000ff11117287 */ /* 0x000fe40009000000 */
[----:B------:R-:W-:Y:S02]  /*4810*/  UIADD3 UR30, UPT, UPT, UR24, 0x2, URZ ;  /* 0x00000002181e7890 */ /* 0x000fe4000fffe0ff */
[----:B------:R-:W-:Y:S01]  /*4820*/  @UP1 ULEA UR4, UR17, UR6, 0x3 ;  /* 0x0000000611041291 */ /* 0x000fe2000f8e18ff */
[----:B------:R-:W-:Y:S01]  /*4830*/  LOP3.LUT R8, R8, UR13, RZ, 0x3c, !PT ;  /* 0x0000000d08087c12 */ /* 0x000fe2000f8e3cff */
[----:B------:R-:W-:Y:S02]  /*4840*/  UIADD3 UR28, UPT, UPT, UR26, 0x2, URZ ;  /* 0x000000021a1c7890 */ /* 0x000fe4000fffe0ff */
[----:B------:R-:W-:Y:S01]  /*4850*/  UIADD3 UR7, UPT, UPT, UR7, 0x120, URZ ;  /* 0x0000012007077890 */ /* 0x000fe2000fffe0ff */
[----:B-1----:R-:W-:Y:S01]  /*4860*/  @P0 SHF.L.U32 R0, R8, 0x1f, RZ ;  /* 0x0000001f08000819 */ /* 0x002fe200000006ff */
[----:B------:R-:W-:Y:S01]  /*4870*/  UMOV UR25, 0x80004020 ;  /* 0x8000402000197882 */ /* 0x000fe20000000000 */
[----:B------:R-:W-:Y:S01]  /*4880*/  UMOV UR27, 0x80004020 ;  /* 0x80004020001b7882 */ /* 0x000fe20000000000 */
[----:B------:R-:W-:Y:S01]  /*4890*/  UMOV UR31, 0x80004020 ;  /* 0x80004020001f7882 */ /* 0x000fe20000000000 */
[----:B------:R2:W4:Y:S01]  /*48a0*/  @P0 SYNCS.PHASECHK.TRANS64.TRYWAIT P2, [UR4], R0 ;  /* 0x00000000ff0005a7 */ /* 0x0005220008041104 */
[----:B------:R-:W-:Y:S01]  /*48b0*/  UIADD3 UR15, UPT, UPT, UR15, -0x1, URZ ;  /* 0xffffffff0f0f7890 */ /* 0x000fe2000fffe0ff */
[----:B------:R2:W-:Y:S01]  /*48c0*/  UTCQMMA gdesc[UR26], gdesc[UR24], tmem[UR9], tmem[UR22], idesc[UR23], UP4 ;  /* 0x00ff16181a0075ea */ /* 0x0005e2000a000309 */
[----:B------:R-:W-:Y:S01]  /*48d0*/  UPLOP3.LUT UP4, UPT, UPT, UPT, UPT, 0x80, 0x8 ;  /* 0x000000000008789c */ /* 0x000fe20003f8f070 */
[----:B------:R-:W-:Y:S01]  /*48e0*/  UMOV UR29, 0x80004020 ;  /* 0x80004020001d7882 */ /* 0x000fe20000000000 */
[----:B------:R-:W-:Y:S01]  /*48f0*/  UMOV UR14, UR17 ;  /* 0x00000011000e7c82 */ /* 0x000fe20008000000 */
[----:B------:R2:W-:Y:S01]  /*4900*/  UTCQMMA gdesc[UR28], gdesc[UR30], tmem[UR9], tmem[UR20], idesc[UR21], UPT ;  /* 0x00ff141e1c0075ea */ /* 0x0005e2000b800309 */
[----:B------:R2:W-:Y:S01]  /*4910*/  UTCBAR [UR7], URZ ;  /* 0x000000ff070073e9 */ /* 0x0005e200080000ff */
[----:B------:R-:W-:Y:S06]  /*4920*/  BRA.U UP0, `(.L_x_91) ;  /* 0xfffffffd00787547 */ /* 0x000fec000b83ffff */
.L_x_88:
[----:B------:R-:W-:Y:S01]  /*4930*/  UIADD3 UR18, UPT, UPT, UR18, 0x1, URZ ;  /* 0x0000000112127890 */ /* 0x000fe2000fffe0ff */
[C---:B------:R-:W-:Y:S01]  /*4940*/  ISETP.NE.AND P0, PT, R10.reuse, 0x2, PT ;  /* 0x000000020a00780c */ /* 0x040fe20003f05270 */
[----:B------:R-:W-:Y:S02]  /*4950*/  UIADD3 UR8, UPT, UPT, UR8, 0x280, URZ ;  /* 0x0000028008087890 */ /* 0x000fe4000fffe0ff */
[----:B------:R-:W-:Y:S01]  /*4960*/  UISETP.NE.AND UP0, UPT, UR18, 0x4, UPT ;  /* 0x000000041200788c */ /* 0x000fe2000bf05270 */
[----:B-12---:R-:W-:Y:S02]  /*4970*/  SEL R0, RZ, 0x1, P0 ;  /* 0x00000001ff007807 */ /* 0x006fe40000000000 */
[----:B------:R-:W-:Y:S01]  /*4980*/  SEL R10, R10, RZ, P0 ;  /* 0x000000ff0a0a7207 */ /* 0x000fe20000000000 */
[----:B------:R-:W-:Y:S01]  /*4990*/  USEL UR4, URZ, 0x1, UP0 ;  /* 0x00000001ff047887 */ /* 0x000fe20008000000 */
[----:B------:R-:W-:Y:S01]  /*49a0*/  LOP3.LUT R9, R9, R0, RZ, 0x3c, !PT ;  /* 0x0000000009097212 */ /* 0x000fe200078e3cff */
[----:B------:R-:W-:Y:S01]  /*49b0*/  USEL UR18, UR18, URZ, UP0 ;  /* 0x000000ff12127287 */ /* 0x000fe20008000000 */
[----:B------:R1:W-:Y:S03]  /*49c0*/  UTCBAR [UR8], URZ ;  /* 0x000000ff080073e9 */ /* 0x0003e600080000ff */
[----:B------:R-:W-:Y:S01]  /*49d0*/  LOP3.LUT R11, R11, UR4, RZ, 0x3c, !PT ;  /* 0x000000040b0b7c12 */ /* 0x000fe2000f8e3cff */
[----:B------:R-:W-:Y:S07]  /*49e0*/  @P1 BRA `(.L_x_92) ;  /* 0xfffffff800b01947 */ /* 0x000fee000383ffff */
[----:B------:R-:W2:Y:S01]  /*49f0*/  S2UR UR4, SR_CgaCtaId ;  /* 0x00000000000479c3 */ /* 0x000ea20000008800 */
[----:B------:R-:W-:Y:S01]  /*4a00*/  ELECT P0, URZ, PT ;  /* 0x0000000000ff782f */ /* 0x000fe20003800000 */
[----:B------:R-:W-:Y:S01]  /*4a10*/  IMAD.MOV.U32 R0, RZ, RZ, 0x1 ;  /* 0x00000001ff007424 */ /* 0x000fe200078e00ff */
[----:B------:R-:W-:Y:S01]  /*4a20*/  UIADD3 UR6, UPT, UPT, UR6, 0x2a0, URZ ;  /* 0x000002a006067890 */ /* 0x000fe2000fffe0ff */
[----:B------:R-:W-:Y:S01]  /*4a30*/  SHF.L.U32 R2, R11, 0x1f, RZ ;  /* 0x0000001f0b027819 */ /* 0x000fe200000006ff */
[----:B------:R-:W-:-:S03]  /*4a40*/  UMOV UR5, 0x40 ;  /* 0x0000004000057882 */ /* 0x000fc60000000000 */
[----:B------:R-:W-:Y:S01]  /*4a50*/  UVIRTCOUNT.DEALLOC.SMPOOL 0x80 ;  /* 0x000000800000784c */ /* 0x000fe20000000000 */
[----:B--2---:R-:W-:Y:S02]  /*4a60*/  ULEA UR4, UR4, UR5, 0x18 ;  /* 0x0000000504047291 */ /* 0x004fe4000f8ec0ff */
[----:B------:R-:W-:-:S07]  /*4a70*/  ULEA UR5, UR18, UR6, 0x3 ;  /* 0x0000000612057291 */ /* 0x000fce000f8e18ff */
[----:B------:R2:W-:Y:S02]  /*4a80*/  @P0 STS.U8 [UR4+0x1c], R0 ;  /* 0x00001c00ff000988 */ /* 0x0005e40008000004 */
[----:B------:R-:W3:Y:S02]  /*4a90*/  SYNCS.PHASECHK.TRANS64.TRYWAIT P0, [UR5], R2 ;  /* 0x00000002ff0075a7 */ /* 0x000ee40008001105 */
[----:B--23--:R-:W-:Y:S05]  /*4aa0*/  @!P0 BRA `(.L_x_93) ;  /* 0x00000038001c8947 */ /* 0x00cfea0003800000 */
.L_x_212:
[----:B------:R-:W-:-:S04]  /*4ab0*/  UIADD3 UR7, UPT, UPT, UR18, 0x1, URZ ;  /* 0x0000000112077890 */ /* 0x000fc8000fffe0ff */
[----:B------:R-:W-:-:S04]  /*4ac0*/  UISETP.NE.AND UP0, UPT, UR7, 0x4, UPT ;  /* 0x000000040700788c */ /* 0x000fc8000bf05270 */
[----:B-1----:R-:W-:Y:S02]  /*4ad0*/  USEL UR8, URZ, 0x1, UP0 ;  /* 0x00000001ff087887 */ /* 0x002fe40008000000 */
[----:B------:R-:W-:-:S04]  /*4ae0*/  USEL UR7, UR7, URZ, UP0 ;  /* 0x000000ff07077287 */ /* 0x000fc80008000000 */
[----:B------:R-:W-:Y:S01]  /*4af0*/  ULEA UR5, UR7, UR6, 0x3 ;  /* 0x0000000607057291 */ /* 0x000fe2000f8e18ff */
[----:B--2---:R-:W-:-:S04]  /*4b00*/  LOP3.LUT R2, R11, UR8, RZ, 0x3c, !PT ;  /* 0x000000080b027c12 */ /* 0x004fc8000f8e3cff */
[----:B------:R-:W-:-:S04]  /*4b10*/  SHF.L.U32 R3, R2, 0x1f, RZ ;  /* 0x0000001f02037819 */ /* 0x000fc800000006ff */
[----:B------:R-:W1:Y:S02]  /*4b20*/  SYNCS.PHASECHK.TRANS64.TRYWAIT P0, [UR5], R3 ;  /* 0x00000003ff0075a7 */ /* 0x000e640008001105 */
[----:B-1----:R-:W-:Y:S05]  /*4b30*/  @!P0 BRA `(.L_x_94) ;  /* 0x0000003800108947 */ /* 0x002fea0003800000 */
.L_x_214:
        /* <DEDUP_REMOVED lines=9> */
.L_x_216:
[----:B------:R-:W-:-:S04]  /*4bd0*/  UIADD3 UR7, UPT, UPT, UR7, 0x1, URZ ;  /* 0x0000000107077890 */ /* 0x000fc8000fffe0ff */
[----:B------:R-:W-:-:S04]  /*4be0*/  UISETP.NE.AND UP0, UPT, UR7, 0x4, UPT ;  /* 0x000000040700788c */ /* 0x000fc8000bf05270 */
[----:B------:R-:W-:Y:S02]  /*4bf0*/  USEL UR5, URZ, 0x1, UP0 ;  /* 0x00000001ff057887 */ /* 0x000fe40008000000 */
[----:B------:R-:W-:-:S04]  /*4c00*/  USEL UR7, UR7, URZ, UP0 ;  /* 0x000000ff07077287 */ /* 0x000fc80008000000 */
[----:B------:R-:W-:Y:S01]  /*4c10*/  ULEA UR7, UR7, UR6, 0x3 ;  /* 0x0000000607077291 */ /* 0x000fe2000f8e18ff */
[----:B------:R-:W-:-:S04]  /*4c20*/  LOP3.LUT R2, R2, UR5, RZ, 0x3c, !PT ;  /* 0x0000000502027c12 */ /* 0x000fc8000f8e3cff */
[----:B------:R-:W-:-:S04]  /*4c30*/  SHF.L.U32 R2, R2, 0x1f, RZ ;  /* 0x0000001f02027819 */ /* 0x000fc800000006ff */
[----:B------:R-:W2:Y:S02]  /*4c40*/  SYNCS.PHASECHK.TRANS64.TRYWAIT P0, [UR7], R2 ;  /* 0x00000002ff0075a7 */ /* 0x000ea40008001107 */
[----:B--2---:R-:W-:Y:S05]  /*4c50*/  @!P0 BRA `(.L_x_96) ;  /* 0x0000003400f88947 */ /* 0x004fea0003800000 */
.L_x_218:
[----:B------:R-:W-:Y:S01]  /*4c60*/  NOP ;  /* 0x0000000000007918 */ /* 0x000fe20000000000 */
[----:B-1----:R-:W1:Y:S01]  /*4c70*/  LDS R0, [UR4+0x14] ;  /* 0x00001404ff007984 */ /* 0x002e620008000800 */
[----:B------:R-:W-:Y:S01]  /*4c80*/  ULOP3.LUT UR6, UR19, 0xffff, URZ, 0xc0, !UPT ;  /* 0x0000ffff13067892 */ /* 0x000fe2000f8ec0ff */
[----:B------:R-:W-:Y:S01]  /*4c90*/  UMOV UR8, 0xffff ;  /* 0x0000ffff00087882 */ /* 0x000fe20000000000 */
[----:B------:R-:W-:Y:S02]  /*4ca0*/  UMOV UR5, 0x1 ;  /* 0x0000000100057882 */ /* 0x000fe40000000000 */
[----:B------:R-:W-:-:S04]  /*4cb0*/  USHF.R.U32.HI UR6, URZ, 0x5, UR6 ;  /* 0x00000005ff067899 */ /* 0x000fc80008011606 */
[----:B------:R-:W-:Y:S02]  /*4cc0*/  USHF.L.U32 UR8, UR8, UR6, URZ ;  /* 0x0000000608087299 */ /* 0x000fe400080006ff */
[----:B------:R-:W-:-:S04]  /*4cd0*/  USHF.L.U32 UR5, UR5, UR6, URZ ;  /* 0x0000000605057299 */ /* 0x000fc800080006ff */
[----:B-1----:R-:W-:-:S04]  /*4ce0*/  LOP3.LUT R0, R0, UR8, RZ, 0xc0, !PT ;  /* 0x0000000800007c12 */ /* 0x002fc8000f8ec0ff */
[----:B------:R-:W-:-:S13]  /*4cf0*/  ISETP.NE.AND P0, PT, R0, UR8, PT ;  /* 0x0000000800007c0c */ /* 0x000fda000bf05270 */
[----:B------:R-:W-:Y:S05]  /*4d00*/  @P0 BRA `(.L_x_97) ;  /* 0x0000000000580947 */ /* 0x000fea0003800000 */
[----:B------:R-:W1:Y:S02]  /*4d10*/  LDS R0, [UR4+0x18] ;  /* 0x00001804ff007984 */ /* 0x000e640008000800 */
[----:B-1----:R-:W-:-:S04]  /*4d20*/  LOP3.LUT R0, R0, UR5, RZ, 0xc0, !PT ;  /* 0x0000000500007c12 */ /* 0x002fc8000f8ec0ff */
[----:B------:R-:W-:-:S13]  /*4d30*/  ISETP.NE.AND P0, PT, R0, UR5, PT ;  /* 0x0000000500007c0c */ /* 0x000fda000bf05270 */
[----:B------:R-:W-:Y:S05]  /*4d40*/  @P0 BRA `(.L_x_98) ;  /* 0x00000000003c0947 */ /* 0x000fea0003800000 */
[----:B------:R-:W1:Y:S01]  /*4d50*/  S2R R2, SR_LANEID ;  /* 0x0000000000027919 */ /* 0x000e620000000000 */
[----:B------:R-:W-:Y:S01]  /*4d60*/  ULOP3.LUT UR8, URZ, UR8, URZ, 0x33, !UPT ;  /* 0x00000008ff087292 */ /* 0x000fe2000f8e33ff */
[----:B------:R-:W-:Y:S02]  /*4d70*/  VOTEU.ANY UR7, UPT, PT ;  /* 0x0000000000077886 */ /* 0x000fe400038e0100 */
[----:B------:R-:W-:-:S03]  /*4d80*/  UFLO.U32 UR7, UR7 ;  /* 0x00000007000772bd */ /* 0x000fc600080e0000 */
[----:B------:R-:W-:-:S04]  /*4d90*/  IMAD.U32 R0, RZ, RZ, UR8 ;  /* 0x00000008ff007e24 */ /* 0x000fc8000f8e00ff */
[----:B------:R2:W3:Y:S02]  /*4da0*/  REDUX UR6, R0 ;  /* 0x00000000000673c4 */ /* 0x0004e40000000000 */
[----:B------:R1:W-:Y:S02]  /*4db0*/  UTCATOMSWS.AND URZ, UR8 ;  /* 0x0000000800ff79e3 */ /* 0x0003e40008000000 */
[----:B-1----:R-:W-:Y:S02]  /*4dc0*/  ISETP.EQ.U32.AND P0, PT, R2, UR7, PT ;  /* 0x0000000702007c0c */ /* 0x002fe4000bf02070 */
[----:B--2---:R-:W-:Y:S02]  /*4dd0*/  LOP3.LUT R0, RZ, UR5, RZ, 0x33, !PT ;  /* 0x00000005ff007c12 */ /* 0x004fe4000f8e33ff */
[----:B---3--:R-:W-:Y:S02]  /*4de0*/  MOV R2, UR6 ;  /* 0x0000000600027c02 */ /* 0x008fe40008000f00 */
[----:B------:R-:W1:Y:S07]  /*4df0*/  REDUX UR5, R0 ;  /* 0x00000000000573c4 */ /* 0x000e6e0000000000 */
[----:B------:R2:W-:Y:S01]  /*4e00*/  @P0 ATOMS.AND RZ, [UR4+0x14], R2 ;  /* 0x00001402ffff098c */ /* 0x0005e2000a800004 */
[----:B-1----:R-:W-:-:S05]  /*4e10*/  IMAD.U32 R0, RZ, RZ, UR5 ;  /* 0x00000005ff007e24 */ /* 0x002fca000f8e00ff */
[----:B------:R2:W-:Y:S01]  /*4e20*/  @P0 ATOMS.AND RZ, [UR4+0x18], R0 ;  /* 0x00001800ffff098c */ /* 0x0005e2000a800004 */
[----:B------:R-:W-:Y:S05]  /*4e30*/  BRA `(.L_x_99) ;  /* 0x0000000000147947 */ /* 0x000fea0003800000 */
.L_x_98:
[----:B------:R-:W-:Y:S02]  /*4e40*/  MOV R2, 0x4e60 ;  /* 0x00004e6000027802 */ /* 0x000fe40000000f00 */
[----:B----45:R-:W-:Y:S05]  /*4e50*/  CALL.REL.NOINC `($__internal_0_$__cuda_sm10x_tcgen05_guardrail_trap_col_being_dealloced_not_returned_by_alloc) ;  /* 0x0000003800147944 */ /* 0x030fea0003c00000 */
[----:B------:R-:W-:Y:S05]  /*4e60*/  BRA `(.L_x_99) ;  /* 0x0000000000087947 */ /* 0x000fea0003800000 */
.L_x_97:
[----:B------:R-:W-:Y:S02]  /*4e70*/  MOV R2, 0x4e90 ;  /* 0x00004e9000027802 */ /* 0x000fe40000000f00 */
[----:B----45:R-:W-:Y:S05]  /*4e80*/  CALL.REL.NOINC `($__internal_2_$__cuda_sm10x_tcgen05_guardrail_trap_unallocated_columns_being_dealloced) ;  /* 0x0000003800207944 */ /* 0x030fea0003c00000 */
.L_x_99:
[----:B------:R-:W-:Y:S01]  /*4e90*/  NOP ;  /* 0x0000000000007918 */ /* 0x000fe20000000000 */
[----:B------:R-:W-:Y:S05]  /*4ea0*/  EXIT ;  /* 0x000000000000794d */ /* 0x000fea0003800000 */
.L_x_81:
[----:B------:R-:W-:-:S09]  /*4eb0*/  UISETP.NE.OR UP2, UPT, UR8, 0x3, !UP2 ;  /* 0x000000030800788c */ /* 0x000fd2000d745670 */
[----:B------:R-:W-:Y:S05]  /*4ec0*/  BRA.U UP2, `(.L_x_100) ;  /* 0x0000000902cc7547 */ /* 0x000fea000b800000 */
[----:B------:R-:W1:Y:S01]  /*4ed0*/  LDCU.64 UR6, c[0x0][0x888] ;  /* 0x00011100ff0677ac */ /* 0x000e620008000a00 */
[----:B------:R-:W2:Y:S01]  /*4ee0*/  LDC R0, c[0x0][0xb30] ;  /* 0x0002cc00ff007b82 */ /* 0x000ea20000000800 */
[----:B------:R-:W-:Y:S02]  /*4ef0*/  HFMA2 R27, -RZ, RZ, 0, 0 ;  /* 0x00000000ff1b7431 */ /* 0x000fe400000001ff */
[----:B------:R-:W-:Y:S01]  /*4f00*/  IMAD.MOV.U32 R29, RZ, RZ, 0x1 ;  /* 0x00000001ff1d7424 */ /* 0x000fe200078e00ff */
[----:B------:R-:W4:Y:S01]  /*4f10*/  LDCU.64 UR4, c[0x0][0x890] ;  /* 0x00011200ff0477ac */ /* 0x000f220008000a00 */
[----:B------:R-:W-:Y:S01]  /*4f20*/  IMAD.MOV.U32 R28, RZ, RZ, RZ ;  /* 0x000000ffff1c7224 */ /* 0x000fe200078e00ff */
[----:B------:R-:W-:Y:S01]  /*4f30*/  MOV R23, 0x800 ;  /* 0x0000080000177802 */ /* 0x000fe20000000f00 */
[----:B------:R-:W-:Y:S01]  /*4f40*/  UMOV UR8, 0x400 ;  /* 0x0000040000087882 */ /* 0x000fe20000000000 */
[----:B------:R-:W3:Y:S01]  /*4f50*/  LDC R22, c[0x0][0x370] ;  /* 0x0000dc00ff167b82 */ /* 0x000ee20000000800 */
[----:B------:R-:W-:-:S07]  /*4f60*/  UPLOP3.LUT UP1, UPT, UPT, UPT, UPT, 0x40, 0x4 ;  /* 0x000000000004789c */ /* 0x000fce0003f2e870 */
[----:B------:R-:W3:Y:S01]  /*4f70*/  LDC R3, c[0x0][0xb0c] ;  /* 0x0002c300ff037b82 */ /* 0x000ee20000000800 */
[----:B-1----:R-:W-:Y:S02]  /*4f80*/  UISETP.NE.U32.AND UP2, UPT, UR6, URZ, UPT ;  /* 0x000000ff0600728c */ /* 0x002fe4000bf45070 */
[----:B------:R-:W-:Y:S02]  /*4f90*/  ULEA UR6, UR37, UR8, 0x18 ;  /* 0x0000000825067291 */ /* 0x000fe4000f8ec0ff */
[----:B------:R-:W-:Y:S02]  /*4fa0*/  UISETP.NE.AND.EX UP2, UPT, UR7, URZ, UPT, UP2 ;  /* 0x000000ff0700728c */ /* 0x000fe4000bf45320 */
[----:B------:R-:W-:Y:S01]  /*4fb0*/  UIADD3 UR7, UPT, UPT, UR6, 0x240, URZ ;  /* 0x0000024006077890 */ /* 0x000fe2000fffe0ff */
[----:B------:R-:W1:Y:S01]  /*4fc0*/  LDC R20, c[0x0][0xb20] ;  /* 0x0002c800ff147b82 */ /* 0x000e620000000800 */
[----:B----4-:R-:W-:Y:S01]  /*4fd0*/  UISETP.NE.U32.AND UP3, UPT, UR4, URZ, UPT ;  /* 0x000000ff0400728c */ /* 0x010fe2000bf65070 */
[----:B--2---:R-:W-:Y:S01]  /*4fe0*/  ISETP.NE.AND P1, PT, R0, 0x1, PT ;  /* 0x000000010000780c */ /* 0x004fe20003f25270 */
[----:B------:R-:W-:-:S02]  /*4ff0*/  UPRMT UR37, UR37, 0x654, UR7 ;  /* 0x0000065425257896 */ /* 0x000fc40008000007 */
[----:B------:R-:W-:-:S03]  /*5000*/  UISETP.NE.AND.EX UP3, UPT, UR5, URZ, UPT, UP3 ;  /* 0x000000ff0500728c */ /* 0x000fc6000bf65330 */
[----:B------:R-:W2:Y:S08]  /*5010*/  LDC.64 R30, c[0x0][0x348] ;  /* 0x0000d200ff1e7b82 */ /* 0x000eb00000000a00 */
[----:B------:R-:W4:Y:S08]  /*5020*/  LDC.64 R14, c[0x0][0xb10] ;  /* 0x0002c400ff0e7b82 */ /* 0x000f300000000a00 */
[----:B------:R-:W1:Y:S08]  /*5030*/  LDC.64 R6, c[0x0][0xb18] ;  /* 0x0002c600ff067b82 */ /* 0x000e700000000a00 */
[----:B------:R-:W1:Y:S08]  /*5040*/  LDC.64 R4, c[0x0][0xb28] ;  /* 0x0002ca00ff047b82 */ /* 0x000e700000000a00 */
[----:B---3--:R-:W1:Y:S02]  /*5050*/  LDC R21, c[0x0][0x374] ;  /* 0x0000dd00ff157b82 */ /* 0x008e640000000800 */
.L_x_108:
[C---:B------:R-:W-:Y:S02]  /*5060*/  LEA R0, R28.reuse, UR6, 0x3 ;  /* 0x000000061c007c11 */ /* 0x040fe4000f8e18ff */
[----:B------:R-:W-:Y:S02]  /*5070*/  SHF.L.U32 R2, R27, 0x1f, RZ ;  /* 0x0000001f1b027819 */ /* 0x000fe400000006ff */
[----:B------:R-:W-:Y:S02]  /*5080*/  LEA R16, R28, UR6, 0x4 ;  /* 0x000000061c107c11 */ /* 0x000fe4000f8e20ff */
[----:B---3--:R-:W3:Y:S02]  /*5090*/  SYNCS.PHASECHK.TRANS64.TRYWAIT P0, [R0+URZ+0x260], R2 ;  /* 0x00026002000075a7 */ /* 0x008ee400080011ff */
[----:B---3--:R-:W-:Y:S05]  /*50a0*/  @!P0 BRA `(.L_x_101) ;  /* 0x0000003000fc8947 */ /* 0x008fea0003800000 */
.L_x_219:
[----:B------:R-:W-:Y:S01]  /*50b0*/  ISETP.GE.AND P0, PT, R26, 0x1, PT ;  /* 0x000000011a00780c */ /* 0x000fe20003f06270 */
[----:B------:R-:W1:Y:S01]  /*50c0*/  LDS.128 R16, [R16+0x2f0] ;  /* 0x0002f00010107984 */ /* 0x000e620000000c00 */
[----:B------:R-:W-:Y:S01]  /*50d0*/  ISETP.NE.U32.AND P4, PT, RZ, UR4, PT ;  /* 0x00000004ff007c0c */ /* 0x000fe2000bf85070 */
[----:B---3--:R-:W-:Y:S01]  /*50e0*/  VIADD R0, R0, 0x270 ;  /* 0x0000027000007836 */ /* 0x008fe20000000000 */
[----:B------:R-:W-:Y:S02]  /*50f0*/  SHF.L.U32 R24, R29, 0x1f, RZ ;  /* 0x0000001f1d187819 */ /* 0x000fe400000006ff */
[----:B------:R-:W-:Y:S02]  /*5100*/  ISETP.NE.AND.EX P4, PT, RZ, UR5, PT, P4 ;  /* 0x00000005ff007c0c */ /* 0x000fe4000bf85340 */
[----:B------:R-:W-:Y:S01]  /*5110*/  PRMT R0, RZ, 0x654, R0 ;  /* 0x00000654ff007816 */ /* 0x000fe20000000000 */
[----:B------:R-:W-:Y:S01]  /*5120*/  @!PT LDS RZ, [RZ] ;  /* 0x00000000fffff984 */ /* 0x000fe20000000800 */
[----:B------:R-:W-:Y:S01]  /*5130*/  @!PT LDS RZ, [RZ] ;  /* 0x00000000fffff984 */ /* 0x000fe20000000800 */
[----:B------:R-:W-:Y:S01]  /*5140*/  @!PT LDS RZ, [RZ] ;  /* 0x00000000fffff984 */ /* 0x000fe20000000800 */
[----:B------:R-:W-:Y:S01]  /*5150*/  @!PT LDS RZ, [RZ] ;  /* 0x00000000fffff984 */ /* 0x000fe20000000800 */
[----:B------:R3:W-:Y:S06]  /*5160*/  MEMBAR.ALL.CTA ;  /* 0x0000000000007992 */ /* 0x0007ec0000008000 */
[----:B---3--:R-:W3:Y:S02]  /*5170*/  FENCE.VIEW.ASYNC.S ;  /* 0x00000000000073c6 */ /* 0x008ee40000000000 */
[----:B---3--:R3:W-:Y:S01]  /*5180*/  SYNCS.ARRIVE.TRANS64.RED.A1T0 RZ, [R0+URZ], RZ ;  /* 0x000000ff00ff79a7 */ /* 0x0087e200081004ff */
[----:B-1----:R-:W-:Y:S11]  /*5190*/  LOP3.LUT P3, RZ, R18, 0x1, RZ, 0xc0, !PT ;  /* 0x0000000112ff7812 */ /* 0x002ff6000786c0ff */
[----:B------:R-:W-:Y:S02]  /*51a0*/  @!UPT UIADD3 URZ, UPT, UPT, URZ, URZ, URZ ;  /* 0x000000fffffff290 */ /* 0x000fe4000fffe0ff */
[----:B------:R-:W-:Y:S02]  /*51b0*/  @P3 MOV R11, R16 ;  /* 0x00000010000b3202 */ /* 0x000fe40000000f00 */
[----:B------:R-:W-:Y:S01]  /*51c0*/  @P3 LOP3.LUT R10, R17, 0xffff, RZ, 0xc0, !PT ;  /* 0x0000ffff110a3812 */ /* 0x000fe200078ec0ff */
[----:B---3--:R-:W-:Y:S06]  /*51d0*/  @!P0 BRA `(.L_x_102) ;  /* 0x0000000000a48947 */ /* 0x008fec0003800000 */
[-C--:B------:R-:W-:Y:S01]  /*51e0*/  IMAD.HI.U32 R0, R21, R7.reuse, RZ ;  /* 0x0000000715007227 */ /* 0x080fe200078e00ff */
[----:B------:R-:W-:Y:S02]  /*51f0*/  ISETP.NE.AND P0, PT, R6, 0x1, PT ;  /* 0x000000010600780c */ /* 0x000fe40003f05270 */
[----:B------:R-:W-:Y:S01]  /*5200*/  ISETP.NE.AND P2, PT, R26, 0x1, PT ;  /* 0x000000011a00780c */ /* 0x000fe20003f45270 */
[----:B----4-:R-:W-:Y:S01]  /*5210*/  IMAD.HI.U32 R9, R22, R14, RZ ;  /* 0x0000000e16097227 */ /* 0x010fe200078e00ff */
[----:B------:R-:W-:Y:S02]  /*5220*/  SHF.R.U32.HI R0, RZ, R20, R0 ;  /* 0x00000014ff007219 */ /* 0x000fe40000011600 */
[----:B------:R-:W-:Y:S01]  /*5230*/  ISETP.NE.AND P5, PT, R3, 0x1, PT ;  /* 0x000000010300780c */ /* 0x000fe20003fa5270 */
[----:B------:R-:W-:Y:S01]  /*5240*/  IMAD.HI.U32 R13, R10, R7, RZ ;  /* 0x000000070a0d7227 */ /* 0x000fe200078e00ff */
[----:B------:R-:W-:Y:S02]  /*5250*/  SHF.R.U32.HI R9, RZ, R15, R9 ;  /* 0x0000000fff097219 */ /* 0x000fe40000011609 */
[----:B------:R-:W-:Y:S01]  /*5260*/  SEL R0, R21, R0, !P0 ;  /* 0x0000000015007207 */ /* 0x000fe20004000000 */
[----:B------:R-:W-:Y:S01]  /*5270*/  IMAD.HI.U32 R12, R11, R14, RZ ;  /* 0x0000000e0b0c7227 */ /* 0x000fe200078e00ff */
[----:B------:R-:W-:Y:S03]  /*5280*/  SEL R9, R22, R9, !P5 ;  /* 0x0000000916097207 */ /* 0x000fe60006800000 */
[-C--:B------:R-:W-:Y:S01]  /*5290*/  IMAD.HI.U32 R8, R0, R4.reuse, RZ ;  /* 0x0000000400087227 */ /* 0x080fe200078e00ff */
[----:B------:R-:W-:Y:S03]  /*52a0*/  SHF.R.U32.HI R12, RZ, R15, R12 ;  /* 0x0000000fff0c7219 */ /* 0x000fe6000001160c */
[----:B------:R-:W-:Y:S01]  /*52b0*/  IMAD.HI.U32 R2, R9, R4, RZ ;  /* 0x0000000409027227 */ /* 0x000fe200078e00ff */
[-C--:B------:R-:W-:Y:S02]  /*52c0*/  @P2 SHF.R.U32.HI R0, RZ, R5.reuse, R8 ;  /* 0x00000005ff002219 */ /* 0x080fe40000011608 */
[----:B------:R-:W-:Y:S02]  /*52d0*/  SHF.R.U32.HI R8, RZ, R20, R13 ;  /* 0x00000014ff087219 */ /* 0x000fe4000001160d */
[----:B------:R-:W-:Y:S01]  /*52e0*/  @P2 SHF.R.U32.HI R9, RZ, R5, R2 ;  /* 0x00000005ff092219 */ /* 0x000fe20000011602 */
[----:B------:R-:W-:Y:S01]  /*52f0*/  IMAD R0, R26, R0, RZ ;  /* 0x000000001a007224 */ /* 0x000fe200078e02ff */
[----:B------:R-:W-:Y:S02]  /*5300*/  SEL R8, R10, R8, !P0 ;  /* 0x000000080a087207 */ /* 0x000fe40004000000 */
[----:B------:R-:W-:Y:S01]  /*5310*/  SEL R2, R11, R12, !P5 ;  /* 0x0000000c0b027207 */ /* 0x000fe20006800000 */
[----:B------:R-:W-:Y:S01]  /*5320*/  IMAD R12, R26, R9, RZ ;  /* 0x000000091a0c7224 */ /* 0x000fe200078e02ff */
[C---:B------:R-:W-:Y:S01]  /*5330*/  ISETP.GE.AND P0, PT, R8.reuse, R0, PT ;  /* 0x000000000800720c */ /* 0x040fe20003f06270 */
[----:B------:R-:W-:Y:S03]  /*5340*/  IMAD.HI.U32 R0, R8, R4, RZ ;  /* 0x0000000408007227 */ /* 0x000fe600078e00ff */
[----:B------:R-:W-:Y:S02]  /*5350*/  ISETP.GE.OR P0, PT, R2, R12, P0 ;  /* 0x0000000c0200720c */ /* 0x000fe40000706670 */
[-C--:B------:R-:W-:Y:S04]  /*5360*/  SHF.R.U32.HI R0, RZ, R5.reuse, R0 ;  /* 0x00000005ff007219 */ /* 0x080fe80000011600 */
[----:B------:R-:W-:Y:S05]  /*5370*/  SEL R13, R8, R0, !P2 ;  /* 0x00000000080d7207 */ /* 0x000fea0005000000 */
[----:B------:R-:W-:Y:S02]  /*5380*/  IMAD.MOV R12, RZ, RZ, -R13 ;  /* 0x000000ffff0c7224 */ /* 0x000fe400078e0a0d */
[----:B------:R-:W-:Y:S04]  /*5390*/  @!P0 IMAD.HI.U32 R0, R2, R4, RZ ;  /* 0x0000000402008227 */ /* 0x000fe800078e00ff */
[----:B------:R-:W-:Y:S01]  /*53a0*/  IMAD R12, R26, R12, R8 ;  /* 0x0000000c1a0c7224 */ /* 0x000fe200078e0208 */
[----:B------:R-:W-:Y:S04]  /*53b0*/  @!P0 SHF.R.U32.HI R0, RZ, R5, R0 ;  /* 0x00000005ff008219 */ /* 0x000fe80000011600 */
[----:B------:R-:W-:Y:S04]  /*53c0*/  @!P0 SEL R0, R2, R0, !P2 ;  /* 0x0000000002008207 */ /* 0x000fe80005000000 */
[----:B------:R-:W-:Y:S01]  /*53d0*/  @!P0 IADD3 R13, PT, PT, R13, -R0, RZ ;  /* 0x800000000d0d8210 */ /* 0x000fe20007ffe0ff */
[----:B------:R-:W-:Y:S01]  /*53e0*/  @!P0 IMAD R0, R9, R12, R0 ;  /* 0x0000000c09008224 */ /* 0x000fe200078e0200 */
[----:B------:R-:W-:Y:S01]  /*53f0*/  IADD3 R9, PT, PT, -R8, RZ, RZ ;  /* 0x000000ff08097210 */ /* 0x000fe20007ffe1ff */
[--C-:B------:R-:W-:Y:S02]  /*5400*/  IMAD.MOV R12, RZ, RZ, -R2.reuse ;  /* 0x000000ffff0c7224 */ /* 0x100fe400078e0a02 */
[----:B------:R-:W-:Y:S02]  /*5410*/  @!P0 IMAD R8, R13, R26, R2 ;  /* 0x0000001a0d088224 */ /* 0x000fe400078e0202 */
[----:B------:R-:W-:Y:S02]  /*5420*/  @!P0 IMAD.MOV.U32 R2, RZ, RZ, R0 ;  /* 0x000000ffff028224 */ /* 0x000fe400078e0000 */
[----:B------:R-:W-:Y:S02]  /*5430*/  IMAD R11, R3, R12, R11 ;  /* 0x0000000c030b7224 */ /* 0x000fe400078e020b */
[----:B------:R-:W-:Y:S02]  /*5440*/  IMAD R10, R6, R9, R10 ;  /* 0x00000009060a7224 */ /* 0x000fe400078e020a */
[----:B------:R-:W-:Y:S02]  /*5450*/  IMAD R11, R2, R3, R11 ;  /* 0x00000003020b7224 */ /* 0x000fe400078e020b */
[----:B------:R-:W-:Y:S02]  /*5460*/  IMAD R10, R8, R6, R10 ;  /* 0x00000006080a7224 */ /* 0x000fe400078e020a */
.L_x_102:
[----:B------:R-:W-:Y:S05]  /*5470*/  BRA.U UP1, `(.L_x_103) ;  /* 0x0000000101107547 */ /* 0x000fea000b800000 */
[----:B------:R-:W-:Y:S04]  /*5480*/  MOV R2, UR13 ;  /* 0x0000000d00027c02 */ /* 0x000fe80008000f00 */
[----:B------:R-:W-:Y:S04]  /*5490*/  SHF.L.U32 R2, R2, 0x1f, RZ ;  /* 0x0000001f02027819 */ /* 0x000fe800000006ff */
[----:B------:R-:W1:Y:S02]  /*54a0*/  SYNCS.PHASECHK.TRANS64.TRYWAIT P0, [UR6+0x258], R2 ;  /* 0x00025802ff0075a7 */ /* 0x000e640008001106 */
[----:B-1----:R-:W-:Y:S05]  /*54b0*/  @!P0 BRA `(.L_x_104) ;  /* 0x00000030000c8947 */ /* 0x002fea0003800000 */
.L_x_103:
[----:B------:R-:W-:Y:S05]  /*54c0*/  BRA.U !UP3, `(.L_x_105) ;  /* 0x000000010b347547 */ /* 0x000fea000b800000 */
[----:B------:R-:W-:Y:S01]  /*54d0*/  UPLOP3.LUT UP0, UPT, UPT, UPT, UP2, 0x80, 0x8 ;  /* 0x000000000008789c */ /* 0x000fe20003f0f020 */
[----:B-1----:R-:W-:Y:S02]  /*54e0*/  HFMA2 R0, -RZ, RZ, 0, 5.9604644775390625e-08 ;  /* 0x00000001ff007431 */ /* 0x002fe400000001ff */
[----:B------:R-:W-:Y:S03]  /*54f0*/  IMAD.MOV.U32 R60, RZ, RZ, 0x1 ;  /* 0x00000001ff3c7424 */ /* 0x000fe600078e00ff */
[----:B------:R-:W-:Y:S05]  /*5500*/  PLOP3.LUT P0, PT, PT, PT, UP0, 0x80, 0x8 ;  /* 0x000000000008781c */ /* 0x000fea0003f0f008 */
[----:B------:R-:W1:Y:S01]  /*5510*/  @UP0 LDCU.64 UR8, c[0x0][0x888] ;  /* 0x00011100ff0807ac */ /* 0x000e620008000a00 */
[----:B------:R-:W-:Y:S07]  /*5520*/  @UP0 UIMAD UR7, UR36, UR4, URZ ;  /* 0x00000004240702a4 */ /* 0x000fee000f8e02ff */
[----:B------:R-:W-:Y:S01]  /*5530*/  @!P0 PRMT R60, R0, 0x7610, R60 ;  /* 0x00007610003c8816 */ /* 0x000fe2000000003c */
[----:B-1----:R-:W-:Y:S03]  /*5540*/  @UP0 UIMAD.WIDE UR8, UR7, 0x4, UR8 ;  /* 0x00000004070808a5 */ /* 0x002fe6000f8e0208 */
[----:B------:R-:W1:Y:S03]  /*5550*/  @!UP0 LDCU UR7, c[0x0][0x880] ;  /* 0x00011000ff0787ac */ /* 0x000e660008000800 */
[----:B-----5:R-:W-:Y:S01]  /*5560*/  IMAD.U32 R34, RZ, RZ, UR8 ;  /* 0x00000008ff227e24 */ /* 0x020fe2000f8e00ff */
[----:B------:R-:W-:Y:S05]  /*5570*/  MOV R35, UR9 ;  /* 0x0000000900237c02 */ /* 0x000fea0008000f00 */
[----:B------:R3:W5:Y:S02]  /*5580*/  @P0 LDG.E R34, desc[UR40][R34.64] ;  /* 0x0000002822220981 */ /* 0x000764000c1e1900 */
[----:B-1-3--:R-:W-:Y:S07]  /*5590*/  @!P0 IMAD.U32 R34, RZ, RZ, UR7 ;  /* 0x00000007ff228e24 */ /* 0x00afee000f8e00ff */
.L_x_105:
[----:B-----5:R-:W-:Y:S01]  /*55a0*/  @!P4 FSETP.EQ.AND P5, PT, R34, RZ, PT ;  /* 0x000000ff2200c20b */ /* 0x020fe20003fa2000 */
[----:B------:R-:W-:Y:S01]  /*55b0*/  @!UPT UIADD3 URZ, UPT, UPT, URZ, URZ, URZ ;  /* 0x000000fffffff290 */ /* 0x000fe2000fffe0ff */
[----:B------:R-:W-:Y:S11]  /*55c0*/  @!P4 BRA `(.L_x_106) ;  /* 0x000000000014c947 */ /* 0x000ff60003800000 */
[----:B------:R-:W-:Y:S02]  /*55d0*/  LOP3.LUT P0, RZ, R60, 0xff, RZ, 0xc0, !PT ;  /* 0x000000ff3cff7812 */ /* 0x000fe4000780c0ff */
[----:B------:R-:W-:Y:S04]  /*55e0*/  PLOP3.LUT P5, PT, PT, PT, UP0, 0x80, 0x8 ;  /* 0x000000000008781c */ /* 0x000fe80003faf008 */
[----:B------:R-:W-:Y:S07]  /*55f0*/  PLOP3.LUT P5, PT, P5, PT, PT, 0x8, 0x80 ;  /* 0x000000000080781c */ /* 0x000fee0002fae170 */
[----:B------:R-:W-:Y:S11]  /*5600*/  @P0 FSETP.EQ.AND P5, PT, R34, RZ, PT ;  /* 0x000000ff2200020b */ /* 0x000ff60003fa2000 */
[----:B------:R-:W-:Y:S02]  /*5610*/  @!UPT UIADD3 URZ, UPT, UPT, URZ, URZ, URZ ;  /* 0x000000fffffff290 */ /* 0x000fe4000fffe0ff */
.L_x_106:
[----:B------:R-:W3:Y:S01]  /*5620*/  SYNCS.PHASECHK.TRANS64.TRYWAIT P4, [UR6+0x248], R24 ;  /* 0x00024818ff0075a7 */ /* 0x000ee20008081106 */
[----:B------:R-:W-:Y:S01]  /*5630*/  @P3 SHF.R.U32.HI R25, RZ, 0x10, R17 ;  /* 0x00000010ff193819 */ /* 0x000fe20000011611 */
[----:B------:R-:W-:Y:S01]  /*5640*/  VIADD R28, R28, 0x1 ;  /* 0x000000011c1c7836 */ /* 0x000fe20000000000 */
[----:B------:R-:W5:Y:S08]  /*5650*/  LDC.64 R8, c[0x0][0xb10] ;  /* 0x0002c400ff087b82 */ /* 0x000f700000000a00 */
[----:B------:R-:W2:Y:S08]  /*5660*/  LDC.64 R12, c[0x0][0xb18] ;  /* 0x0002c600ff0c7b82 */ /* 0x000eb00000000a00 */
[----:B-1----:R-:W1:Y:S08]  /*5670*/  @!P1 LDC R0, c[0x0][0xb20] ;  /* 0x0002c800ff009b82 */ /* 0x002e700000000800 */
[----:B------:R-:W4:Y:S01]  /*5680*/  @!P1 LDC R2, c[0x0][0xb0c] ;  /* 0x0002c300ff029b82 */ /* 0x000f220000000800 */
[C---:B-----5:R-:W-:Y:S05]  /*5690*/  @!P1 IMAD.HI.U32 R8, R11.reuse, R8, RZ ;  /* 0x000000080b089227 */ /* 0x060fea00078e00ff */
[----:B------:R-:W-:Y:S01]  /*56a0*/  @!P1 SHF.R.U32.HI R8, RZ, R9, R8 ;  /* 0x00000009ff089219 */ /* 0x000fe20000011608 */
[----:B--2---:R-:W-:Y:S01]  /*56b0*/  @!P1 IMAD.HI.U32 R13, R10, R13, RZ ;  /* 0x0000000d0a0d9227 */ /* 0x004fe200078e00ff */
[----:B------:R-:W-:Y:S04]  /*56c0*/  @!P1 ISETP.NE.AND P0, PT, R12, 0x1, PT ;  /* 0x000000010c00980c */ /* 0x000fe80003f05270 */
[----:B-1----:R-:W-:Y:S02]  /*56d0*/  @!P1 SHF.R.U32.HI R0, RZ, R0, R13 ;  /* 0x00000000ff009219 */ /* 0x002fe4000001160d */
[----:B----4-:R-:W-:Y:S02]  /*56e0*/  @!P1 ISETP.NE.AND P2, PT, R2, 0x1, PT ;  /* 0x000000010200980c */ /* 0x010fe40003f45270 */
[----:B------:R-:W-:Y:S02]  /*56f0*/  @!P1 SEL R9, R10, R0, !P0 ;  /* 0x000000000a099207 */ /* 0x000fe40004000000 */
[----:B------:R-:W-:Y:S02]  /*5700*/  ELECT P0, URZ, PT ;  /* 0x0000000000ff782f */ /* 0x000fe40003800000 */
[----:B------:R-:W-:Y:S05]  /*5710*/  @!P1 SEL R8, R11, R8, !P2 ;  /* 0x000000080b089207 */ /* 0x000fea0005000000 */
[----:B------:R-:W-:Y:S02]  /*5720*/  @!P1 IMAD.IADD R0, R9, 0x1, -R8 ;  /* 0x0000000109009824 */ /* 0x000fe400078e0a08 */
[----:B------:R-:W-:Y:S02]  /*5730*/  @!P1 IMAD.IADD R8, R8, 0x1, -R9 ;  /* 0x0000000108089824 */ /* 0x000fe400078e0a09 */
[----:B------:R-:W-:Y:S02]  /*5740*/  @!P1 IMAD R11, R0, R2, R11 ;  /* 0x00000002000b9224 */ /* 0x000fe400078e020b */
[----:B------:R-:W-:Y:S01]  /*5750*/  @!P1 IMAD R10, R8, R12, R10 ;  /* 0x0000000c080a9224 */ /* 0x000fe200078e020a */
[----:B---3--:R-:W-:Y:S06]  /*5760*/  @!P4 BRA `(.L_x_107) ;  /* 0x0000002c0078c947 */ /* 0x008fec0003800000 */
.L_x_222:
[----:B------:R-:W-:Y:S01]  /*5770*/  PLOP3.LUT P5, PT, P5, P0, PT, 0xf2, 0x2f ;  /* 0x00000000002f781c */ /* 0x000fe20002fa1e72 */
[----:B------:R-:W-:Y:S01]  /*5780*/  UMOV UR14, 0x0 ;  /* 0x00000000000e7882 */ /* 0x000fe20000000000 */
[----:B------:R-:W-:Y:S01]  /*5790*/  LOP3.LUT R29, R29, 0x1, RZ, 0x3c, !PT ;  /* 0x000000011d1d7812 */ /* 0x000fe200078e3cff */
[----:B------:R-:W-:Y:S01]  /*57a0*/  UMOV UR15, 0x10000000 ;  /* 0x10000000000f7882 */ /* 0x000fe20000000000 */
[----:B------:R-:W-:Y:S01]  /*57b0*/  UMOV UR12, UR36 ;  /* 0x00000024000c7c82 */ /* 0x000fe20008000000 */
[----:B------:R-:W-:Y:S08]  /*57c0*/  @P3 R2UR UR36, R25 ;  /* 0x00000000192432ca */ /* 0x000ff000000e0000 */
[----:B------:R-:W-:Y:S01]  /*57d0*/  @!P5 IADD3 R2, P0, PT, R30, 0x580, RZ ;  /* 0x000005801e02d810 */ /* 0x000fe20007f1e0ff */
[----:B------:R-:W-:Y:S01]  /*57e0*/  @!P5 IMAD.SHL.U32 R58, R58, 0x20, RZ ;  /* 0x000000203a3ad824 */ /* 0x000fe200078e00ff */
[----:B------:R-:W-:Y:S01]  /*57f0*/  VOTEU.ALL UP1, P5 ;  /* 0x0000000000ff7886 */ /* 0x000fe20002820000 */
[----:B------:R-:W-:Y:S01]  /*5800*/  @!P5 IMAD.SHL.U32 R59, R59, 0x40, RZ ;  /* 0x000000403b3bd824 */ /* 0x000fe200078e00ff */
[----:B------:R-:W-:Y:S01]  /*5810*/  @!P5 R2UR UR8, R2 ;  /* 0x000000000208d2ca */ /* 0x000fe200000e0000 */
[----:B-1----:R-:W-:Y:S01]  /*5820*/  @!P5 IMAD.X R0, RZ, RZ, R31, P0 ;  /* 0x000000ffff00d224 */ /* 0x002fe200000e061f */
[----:B------:R-:W-:Y:S01]  /*5830*/  @!P5 R2UR UR10, R58 ;  /* 0x000000003a0ad2ca */ /* 0x000fe200000e0000 */
[----:B------:R-:W-:Y:S01]  /*5840*/  @!UP1 UIADD3 UR9, UPT, UPT, UR6, 0x240, URZ ;  /* 0x0000024006099890 */ /* 0x000fe2000fffe0ff */
[----:B------:R-:W-:Y:S01]  /*5850*/  @!P5 R2UR UR11, R59 ;  /* 0x000000003b0bd2ca */ /* 0x000fe200000e0000 */
[----:B------:R-:W-:Y:S01]  /*5860*/  IMAD.IADD R58, R10, 0x1, R56 ;  /* 0x000000010a3a7824 */ /* 0x000fe200078e0238 */
[----:B------:R-:W-:Y:S01]  /*5870*/  @!P5 R2UR UR7, R0 ;  /* 0x000000000007d2ca */ /* 0x000fe200000e0000 */
[----:B------:R-:W-:Y:S01]  /*5880*/  IMAD.IADD R59, R11, 0x1, R57 ;  /* 0x000000010b3b7824 */ /* 0x000fe200078e0239 */
[C---:B------:R-:W-:Y:S04]  /*5890*/  ISETP.NE.AND P0, PT, R28.reuse, 0x2, PT ;  /* 0x000000021c00780c */ /* 0x040fe80003f05270 */
[----:B------:R-:W-:Y:S01]  /*58a0*/  SEL R0, RZ, 0x1, P0 ;  /* 0x00000001ff007807 */ /* 0x000fe20000000000 */
[----:B------:R-:W-:Y:S01]  /*58b0*/  IMAD.U32 R8, RZ, RZ, UR8 ;  /* 0x00000008ff087e24 */ /* 0x000fe2000f8e00ff */
[----:B------:R-:W-:Y:S01]  /*58c0*/  @!UP1 UIADD3 UR8, UPT, UPT, UR6, 0x400, URZ ;  /* 0x0000040006089890 */ /* 0x000fe2000fffe0ff */
[----:B------:R-:W-:Y:S01]  /*58d0*/  SEL R28, R28, RZ, P0 ;  /* 0x000000ff1c1c7207 */ /* 0x000fe20000000000 */
[----:B------:R-:W-:Y:S01]  /*58e0*/  VOTEU.ALL UP1, P5 ;  /* 0x0000000000ff7886 */ /* 0x000fe20002820000 */
[----:B------:R-:W-:Y:S02]  /*58f0*/  LOP3.LUT R27, R27, R0, RZ, 0x3c, !PT ;  /* 0x000000001b1b7212 */ /* 0x000fe400078e3cff */
[----:B------:R-:W-:Y:S01]  /*5900*/  IMAD.U32 R9, RZ, RZ, UR7 ;  /* 0x00000007ff097e24 */ /* 0x000fe2000f8e00ff */
[----:B------:R-:W-:Y:S04]  /*5910*/  @!P5 R2UR UR16, R8 ;  /* 0x000000000810d2ca */ /* 0x000fe800000e0000 */
[----:B------:R-:W-:Y:S11]  /*5920*/  @!P5 R2UR UR17, R9 ;  /* 0x000000000911d2ca */ /* 0x000ff600000e0000 */
[----:B------:R-:W-:Y:S02]  /*5930*/  @!UPT UIADD3 URZ, UPT, UPT, URZ, URZ, URZ ;  /* 0x000000fffffff290 */ /* 0x000fe4000fffe0ff */
[----:B------:R3:W-:Y:S01]  /*5940*/  @!UP1 UTMALDG.3D [UR8], [UR16], desc[UR14] ;  /* 0x00000e08100095b4 */ /* 0x0007e20008011000 */
[----:B------:R3:W-:Y:S01]  /*5950*/  @!P5 SYNCS.ARRIVE.TRANS64.RED.A0TR RZ, [UR6+0x240], R23 ;  /* 0x00024017ffffd9a7 */ /* 0x0007e20008300406 */
[----:B------:R-:W-:Y:S01]  /*5960*/  UPLOP3.LUT UP1, UPT, UPT, UPT, UPT, 0x80, 0x8 ;  /* 0x000000000008789c */ /* 0x000fe20003f2f070 */
[----:B------:R-:W-:Y:S01]  /*5970*/  SYNCS.ARRIVE.TRANS64.RED.A1T0 RZ, [UR37], RZ ;  /* 0x000000ffffff79a7 */ /* 0x000fe20008100425 */
[----:B------:R-:W-:Y:S09]  /*5980*/  @P3 BRA `(.L_x_108) ;  /* 0xfffffff400b43947 */ /* 0x000ff2000383ffff */
[----:B------:R-:W-:Y:S07]  /*5990*/  MOV R0, UR6 ;  /* 0x0000000600007c02 */ /* 0x000fee0008000f00 */
.L_x_109:
[----:B-1----:R-:W-:-:S04]  /*59a0*/  SHF.L.U32 R2, R29, 0x1f, RZ ;  /* 0x0000001f1d027819 */ /* 0x002fc800000006ff */
[----:B------:R1:W2:Y:S03]  /*59b0*/  SYNCS.PHASECHK.TRANS64.TRYWAIT P0, [R0+URZ+0x248], R2 ;  /* 0x00024802000075a7 */ /* 0x0002a600080011ff */
[----:B--2---:R-:W-:Y:S05]  /*59c0*/  @!P0 NANOSLEEP.SYNCS 0x989680 ;  /* 0x009896800000895d */ /* 0x004fea0003900000 */
[----:B------:R-:W2:Y:S02]  /*59d0*/  @!P0 SYNCS.PHASECHK.TRANS64 P0, [R0+URZ+0x248], R2 ;  /* 0x00024802000085a7 */ /* 0x000ea400080010ff */
[----:B--23--:R-:W-:Y:S05]  /*59e0*/  @P0 EXIT ;  /* 0x000000000000094d */ /* 0x00cfea0003800000 */
[----:B------:R-:W-:Y:S05]  /*59f0*/  BRA `(.L_x_109) ;  /* 0xfffffffc00e87947 */ /* 0x000fea000383ffff */
.L_x_100:
[----:B------:R-:W-:-:S06]  /*5a00*/  UISETP.GE.AND UP1, UPT, UR8, 0x4, UPT ;  /* 0x000000040800788c */ /* 0x000fcc000bf26270 */
[----:B------:R-:W-:-:S13]  /*5a10*/  PLOP3.LUT P0, PT, PT, PT, UP1, 0x80, 0x8 ;  /* 0x000000000008781c */ /* 0x000fda0003f0f018 */
[----:B------:R-:W-:Y:S05]  /*5a20*/  @!P0 EXIT ;  /* 0x000000000000894d */ /* 0x000fea0003800000 */
[----:B------:R-:W-:Y:S01]  /*5a30*/  BAR.SYNC.DEFER_BLOCKING 0x6, 0xa0 ;  /* 0x0182800000007b1d */ /* 0x000fe20000010000 */
[C---:B------:R-:W-:Y:S01]  /*5a40*/  IMAD.SHL.U32 R3, R64.reuse, 0x20, RZ ;  /* 0x0000002040037824 */ /* 0x040fe200078e00ff */
[----:B------:R-:W-:Y:S01]  /*5a50*/  CS2R R68, SRZ ;  /* 0x0000000000447805 */ /* 0x000fe2000001ff00 */
[C---:B------:R-:W-:Y:S02]  /*5a60*/  IMAD.SHL.U32 R2, R64.reuse, 0x10, RZ ;  /* 0x0000001040027824 */ /* 0x040fe400078e00ff */
[C---:B------:R-:W-:Y:S01]  /*5a70*/  IMAD.U32 R32, R64.reuse, 0x10000, RZ ;  /* 0x0001000040207824 */ /* 0x040fe200078e00ff */
[----:B------:R-:W-:Y:S02]  /*5a80*/  UMOV UR43, 0x400 ;  /* 0x00000400002b7882 */ /* 0x000fe40000000000 */
[----:B------:R-:W1:Y:S01]  /*5a90*/  LDC R63, c[0x0][0x370] ;  /* 0x0000dc00ff3f7b82 */ /* 0x000e620000000800 */
[----:B------:R-:W-:Y:S01]  /*5aa0*/  ULEA UR43, UR37, UR43, 0x18 ;  /* 0x0000002b252b7291 */ /* 0x000fe2000f8ec0ff */
[----:B------:R-:W-:Y:S01]  /*5ab0*/  LOP3.LUT R4, R3, 0x80, RZ, 0xc0, !PT ;  /* 0x0000008003047812 */ /* 0x000fe200078ec0ff */
[----:B------:R-:W-:Y:S01]  /*5ac0*/  IMAD.SHL.U32 R65, R64, 0x4, RZ ;  /* 0x0000000440417824 */ /* 0x000fe200078e00ff */
[----:B------:R-:W-:Y:S01]  /*5ad0*/  LOP3.LUT R2, R2, 0x600, RZ, 0xc0, !PT ;  /* 0x0000060002027812 */ /* 0x000fe200078ec0ff */
[----:B------:R-:W-:Y:S01]  /*5ae0*/  UIADD3 UR4, UPT, UPT, UR43, 0xc00, URZ ;  /* 0x00000c002b047890 */ /* 0x000fe2000fffe0ff */
[----:B------:R-:W-:Y:S01]  /*5af0*/  LOP3.LUT R4, R4, 0x10, R64, 0xf8, !PT ;  /* 0x0000001004047812 */ /* 0x000fe200078ef840 */
[----:B------:R-:W-:Y:S01]  /*5b00*/  IMAD.MOV.U32 R31, RZ, RZ, RZ ;  /* 0x000000ffff1f7224 */ /* 0x000fe200078e00ff */
[----:B------:R-:W2:Y:S01]  /*5b10*/  LDC R28, c[0x0][0xb0c] ;  /* 0x0002c300ff1c7b82 */ /* 0x000ea20000000800 */
[----:B------:R-:W-:Y:S01]  /*5b20*/  LOP3.LUT R2, R2, 0x60, R3, 0xf8, !PT ;  /* 0x0000006002027812 */ /* 0x000fe200078ef803 */
[----:B------:R-:W-:Y:S01]  /*5b30*/  IMAD.MOV.U32 R70, RZ, RZ, RZ ;  /* 0x000000ffff467224 */ /* 0x000fe200078e00ff */
[----:B------:R-:W-:Y:S01]  /*5b40*/  LOP3.LUT R32, R32, 0x600000, RZ, 0xc0, !PT ;  /* 0x0060000020207812 */ /* 0x000fe200078ec0ff */
[----:B------:R-:W-:Y:S01]  /*5b50*/  IMAD.MOV.U32 R73, RZ, RZ, RZ ;  /* 0x000000ffff497224 */ /* 0x000fe200078e00ff */
[----:B------:R-:W-:Y:S01]  /*5b60*/  LOP3.LUT R65, R4, 0x10, R65, 0x78, !PT ;  /* 0x0000001004417812 */ /* 0x000fe200078e7841 */
[----:B------:R-:W-:Y:S01]  /*5b70*/  IMAD.U32 R71, RZ, RZ, UR4 ;  /* 0x00000004ff477e24 */ /* 0x000fe2000f8e00ff */
[----:B------:R-:W-:Y:S01]  /*5b80*/  LOP3.LUT R2, R2, 0x100, R3, 0xf8, !PT ;  /* 0x0000010002027812 */ /* 0x000fe200078ef803 */
[----:B------:R-:W4:Y:S01]  /*5b90*/  LDC R61, c[0x0][0xb20] ;  /* 0x0002c800ff3d7b82 */ /* 0x000f220000000800 */
[----:B------:R-:W3:Y:S01]  /*5ba0*/  LDS R0, [UR43+0x310] ;  /* 0x0003102bff007984 */ /* 0x000ee20008000800 */
[----:B------:R-:W1:Y:S01]  /*5bb0*/  LDCU.64 UR46, c[0x0][0x348] ;  /* 0x00006900ff2e77ac */ /* 0x000e620008000a00 */
[----:B------:R-:W-:Y:S01]  /*5bc0*/  LOP3.LUT R65, R2, R65, RZ, 0xfc, !PT ;  /* 0x0000004102417212 */ /* 0x000fe200078efcff */
[----:B------:R-:W1:Y:S04]  /*5bd0*/  LDCU.64 UR38, c[0x0][0x888] ;  /* 0x00011100ff2677ac */ /* 0x000e680008000a00 */
[----:B------:R-:W1:Y:S01]  /*5be0*/  LDC R27, c[0x0][0xb30] ;  /* 0x0002cc00ff1b7b82 */ /* 0x000e620000000800 */
[----:B------:R-:W-:-:S07]  /*5bf0*/  UIADD3 UR42, UPT, UPT, UR43, 0x400, URZ ;  /* 0x000004002b2a7890 */ /* 0x000fce000fffe0ff */
[----:B------:R-:W1:Y:S08]  /*5c00*/  LDC.64 R54, c[0x0][0xb10] ;  /* 0x0002c400ff367b82 */ /* 0x000e700000000a00 */
[----:B------:R-:W1:Y:S08]  /*5c10*/  LDC.64 R24, c[0x0][0xb18] ;  /* 0x0002c600ff187b82 */ /* 0x000e700000000a00 */
[----:B------:R-:W1:Y:S08]  /*5c20*/  LDC.64 R50, c[0x0][0x888] ;  /* 0x00022200ff327b82 */ /* 0x000e700000000a00 */
[----:B------:R-:W1:Y:S01]  /*5c30*/  LDC.64 R22, c[0x0][0xb28] ;  /* 0x0002ca00ff167b82 */ /* 0x000e620000000a00 */
[----:B---3--:R-:W-:-:S07]  /*5c40*/  IMAD.IADD R32, R0, 0x1, R32 ;  /* 0x0000000100207824 */ /* 0x008fce00078e0220 */
[----:B------:R-:W3:Y:S08]  /*5c50*/  LDC.64 R52, c[0x0][0x890] ;  /* 0x00022400ff347b82 */ /* 0x000ef00000000a00 */
[----:B------:R-:W1:Y:S08]  /*5c60*/  LDC.64 R48, c[0x0][0x8b0] ;  /* 0x00022c00ff307b82 */ /* 0x000e700000000a00 */
[----:B------:R-:W1:Y:S08]  /*5c70*/  LDC.64 R46, c[0x0][0x8a8] ;  /* 0x00022a00ff2e7b82 */ /* 0x000e700000000a00 */
[----:B--2-4-:R-:W1:Y:S02]  /*5c80*/  LDC R62, c[0x0][0x374] ;  /* 0x0000dd00ff3e7b82 */ /* 0x014e640000000800 */
.L_x_127:
[----:B------:R-:W-:Y:S02]  /*5c90*/  LEA R0, R73, UR43, 0x3 ;  /* 0x0000002b49007c11 */ /* 0x000fe4000f8e18ff */
[----:B------:R-:W-:Y:S02]  /*5ca0*/  SHF.L.U32 R2, R69, 0x1f, RZ ;  /* 0x0000001f45027819 */ /* 0x000fe400000006ff */
[----:B------:R-:W-:Y:S02]  /*5cb0*/  LEA R16, R73, UR43, 0x4 ;  /* 0x0000002b49107c11 */ /* 0x000fe4000f8e20ff */
[----:B--2---:R-:W2:Y:S02]  /*5cc0*/  SYNCS.PHASECHK.TRANS64.TRYWAIT P0, [R0+URZ+0x260], R2 ;  /* 0x00026002000075a7 */ /* 0x004ea400080011ff */
[----:B-12---:R-:W-:Y:S05]  /*5cd0*/  @!P0 BRA `(.L_x_110) ;  /* 0x0000002800348947 */ /* 0x006fea0003800000 */
.L_x_223:
[----:B------:R-:W4:Y:S01]  /*5ce0*/  LDC.64 R10, c[0x0][0xb10] ;  /* 0x0002c400ff0a7b82 */ /* 0x000f220000000a00 */
[----:B------:R-:W3:Y:S01]  /*5cf0*/  LDS.128 R16, [R16+0x2f0] ;  /* 0x0002f00010107984 */ /* 0x000ee20000000c00 */
[----:B-1----:R-:W-:Y:S01]  /*5d00*/  ISETP.NE.AND P1, PT, R27, 0x1, PT ;  /* 0x000000011b00780c */ /* 0x002fe20003f25270 */
[----:B--2---:R-:W-:Y:S01]  /*5d10*/  VIADD R0, R0, 0x270 ;  /* 0x0000027000007836 */ /* 0x004fe20000000000 */
[----:B------:R-:W-:Y:S04]  /*5d20*/  ISETP.GE.AND P0, PT, R26, 0x1, PT ;  /* 0x000000011a00780c */ /* 0x000fe80003f06270 */
[----:B------:R-:W1:Y:S01]  /*5d30*/  LDC.64 R8, c[0x0][0xb18] ;  /* 0x0002c600ff087b82 */ /* 0x000e620000000a00 */
[----:B------:R-:W-:Y:S01]  /*5d40*/  PRMT R0, RZ, 0x654, R0 ;  /* 0x00000654ff007816 */ /* 0x000fe20000000000 */
[----:B------:R-:W-:Y:S01]  /*5d50*/  @!PT LDS RZ, [RZ] ;  /* 0x00000000fffff984 */ /* 0x000fe20000000800 */
[----:B------:R-:W-:Y:S01]  /*5d60*/  @!PT LDS RZ, [RZ] ;  /* 0x00000000fffff984 */ /* 0x000fe20000000800 */
[----:B------:R-:W-:Y:S01]  /*5d70*/  @!PT LDS RZ, [RZ] ;  /* 0x00000000fffff984 */ /* 0x000fe20000000800 */
[----:B------:R-:W-:Y:S01]  /*5d80*/  @!PT LDS RZ, [RZ] ;  /* 0x00000000fffff984 */ /* 0x000fe20000000800 */
[----:B------:R2:W-:Y:S06]  /*5d90*/  MEMBAR.ALL.CTA ;  /* 0x0000000000007992 */ /* 0x0005ec0000008000 */
[----:B--2---:R-:W2:Y:S01]  /*5da0*/  FENCE.VIEW.ASYNC.S ;  /* 0x00000000000073c6 */ /* 0x004ea20000000000 */
[----:B------:R-:W1:Y:S08]  /*5db0*/  @!P1 LDC R12, c[0x0][0xb20] ;  /* 0x0002c800ff0c9b82 */ /* 0x000e700000000800 */
[----:B------:R-:W1:Y:S01]  /*5dc0*/  @!P1 LDC R7, c[0x0][0xb0c] ;  /* 0x0002c300ff079b82 */ /* 0x000e620000000800 */
[----:B--2---:R2:W-:Y:S01]  /*5dd0*/  SYNCS.ARRIVE.TRANS64.RED.A1T0 RZ, [R0+URZ], RZ ;  /* 0x000000ff00ff79a7 */ /* 0x0045e200081004ff */
[----:B---3--:R-:W-:Y:S04]  /*5de0*/  LOP3.LUT P4, RZ, R18, 0x1, RZ, 0xc0, !PT ;  /* 0x0000000112ff7812 */ /* 0x008fe8000788c0ff */
[----:B------:R-:W-:Y:S09]  /*5df0*/  P2R R72, PR, RZ, 0x10 ;  /* 0x00000010ff487803 */ /* 0x000ff20000000000 */
[----:B------:R-:W-:Y:S02]  /*5e00*/  @P4 MOV R30, R16 ;  /* 0x00000010001e4202 */ /* 0x000fe40000000f00 */
[----:B------:R-:W-:Y:S01]  /*5e10*/  @P4 LOP3.LUT R29, R17, 0xffff, RZ, 0xc0, !PT ;  /* 0x0000ffff111d4812 */ /* 0x000fe200078ec0ff */
[----:B--2-4-:R-:W-:Y:S06]  /*5e20*/  @!P0 BRA `(.L_x_111) ;  /* 0x0000000000a48947 */ /* 0x014fec0003800000 */
[----:B------:R-:W-:Y:S01]  /*5e30*/  IMAD.HI.U32 R0, R62, R25, RZ ;  /* 0x000000193e007227 */ /* 0x000fe200078e00ff */
[----:B------:R-:W-:Y:S02]  /*5e40*/  ISETP.NE.AND P0, PT, R24, 0x1, PT ;  /* 0x000000011800780c */ /* 0x000fe40003f05270 */
[----:B------:R-:W-:Y:S01]  /*5e50*/  ISETP.NE.AND P2, PT, R26, 0x1, PT ;  /* 0x000000011a00780c */ /* 0x000fe20003f45270 */
[----:B------:R-:W-:Y:S01]  /*5e60*/  IMAD.HI.U32 R4, R63, R54, RZ ;  /* 0x000000363f047227 */ /* 0x000fe200078e00ff */
[----:B------:R-:W-:Y:S02]  /*5e70*/  SHF.R.U32.HI R0, RZ, R61, R0 ;  /* 0x0000003dff007219 */ /* 0x000fe40000011600 */
[----:B------:R-:W-:Y:S01]  /*5e80*/  ISETP.NE.AND P3, PT, R28, 0x1, PT ;  /* 0x000000011c00780c */ /* 0x000fe20003f65270 */
[----:B------:R-:W-:Y:S01]  /*5e90*/  IMAD.HI.U32 R6, R29, R25, RZ ;  /* 0x000000191d067227 */ /* 0x000fe200078e00ff */
[-C--:B------:R-:W-:Y:S02]  /*5ea0*/  SHF.R.U32.HI R4, RZ, R55.reuse, R4 ;  /* 0x00000037ff047219 */ /* 0x080fe40000011604 */
[----:B------:R-:W-:Y:S01]  /*5eb0*/  SEL R0, R62, R0, !P0 ;  /* 0x000000003e007207 */ /* 0x000fe20004000000 */
[----:B------:R-:W-:Y:S01]  /*5ec0*/  IMAD.HI.U32 R5, R30, R54, RZ ;  /* 0x000000361e057227 */ /* 0x000fe200078e00ff */
[----:B------:R-:W-:Y:S03]  /*5ed0*/  SEL R4, R63, R4, !P3 ;  /* 0x000000043f047207 */ /* 0x000fe60005800000 */
[-C--:B------:R-:W-:Y:S01]  /*5ee0*/  IMAD.HI.U32 R3, R0, R22.reuse, RZ ;  /* 0x0000001600037227 */ /* 0x080fe200078e00ff */
[----:B------:R-:W-:Y:S03]  /*5ef0*/  SHF.R.U32.HI R5, RZ, R55, R5 ;  /* 0x00000037ff057219 */ /* 0x000fe60000011605 */
[----:B------:R-:W-:Y:S01]  /*5f00*/  IMAD.HI.U32 R2, R4, R22, RZ ;  /* 0x0000001604027227 */ /* 0x000fe200078e00ff */
[----:B------:R-:W-:Y:S02]  /*5f10*/  @P2 SHF.R.U32.HI R0, RZ, R23, R3 ;  /* 0x00000017ff002219 */ /* 0x000fe40000011603 */
[----:B------:R-:W-:Y:S02]  /*5f20*/  SHF.R.U32.HI R3, RZ, R61, R6 ;  /* 0x0000003dff037219 */ /* 0x000fe40000011606 */
[----:B------:R-:W-:Y:S01]  /*5f30*/  @P2 SHF.R.U32.HI R4, RZ, R23, R2 ;  /* 0x00000017ff042219 */ /* 0x000fe20000011602 */
[----:B------:R-:W-:Y:S01]  /*5f40*/  IMAD R0, R26, R0, RZ ;  /* 0x000000001a007224 */ /* 0x000fe200078e02ff */
[----:B------:R-:W-:Y:S02]  /*5f50*/  SEL R3, R29, R3, !P0 ;  /* 0x000000031d037207 */ /* 0x000fe40004000000 */
[----:B------:R-:W-:Y:S01]  /*5f60*/  SEL R2, R30, R5, !P3 ;  /* 0x000000051e027207 */ /* 0x000fe20005800000 */
[----:B------:R-:W-:Y:S01]  /*5f70*/  IMAD R5, R26, R4, RZ ;  /* 0x000000041a057224 */ /* 0x000fe200078e02ff */
[C---:B------:R-:W-:Y:S01]  /*5f80*/  ISETP.GE.AND P0, PT, R3.reuse, R0, PT ;  /* 0x000000000300720c */ /* 0x040fe20003f06270 */
[C---:B------:R-:W-:Y:S03]  /*5f90*/  IMAD.HI.U32 R0, R3.reuse, R22, RZ ;  /* 0x0000001603007227 */ /* 0x040fe600078e00ff */
[C---:B------:R-:W-:Y:S02]  /*5fa0*/  ISETP.GE.OR P0, PT, R2.reuse, R5, P0 ;  /* 0x000000050200720c */ /* 0x040fe40000706670 */
[----:B------:R-:W-:Y:S04]  /*5fb0*/  SHF.R.U32.HI R0, RZ, R23, R0 ;  /* 0x00000017ff007219 */ /* 0x000fe80000011600 */
[C---:B------:R-:W-:Y:S05]  /*5fc0*/  SEL R6, R3.reuse, R0, !P2 ;  /* 0x0000000003067207 */ /* 0x040fea0005000000 */
        /* <DEDUP_REMOVED lines=14> */
[----:B------:R-:W-:Y:S07]  /*60b0*/  IMAD R29, R3, R24, R29 ;  /* 0x00000018031d7224 */ /* 0x000fee00078e021d */
.L_x_111:
[----:B------:R-:W-:Y:S01]  /*60c0*/  @!P1 IMAD.HI.U32 R0, R30, R10, RZ ;  /* 0x0000000a1e009227 */ /* 0x000fe200078e00ff */
[----:B-1----:R-:W-:Y:S01]  /*60d0*/  @!P1 ISETP.NE.AND P0, PT, R8, 0x1, PT ;  /* 0x000000010800980c */ /* 0x002fe20003f05270 */
[----:B------:R-:W-:Y:S01]  /*60e0*/  ULOP3.LUT UP0, URZ, UR42, 0x90, URZ, 0xc0, !UPT ;  /* 0x000000902aff7892 */ /* 0x000fe2000f80c0ff */
[----:B------:R-:W-:Y:S01]  /*60f0*/  @!P1 ISETP.NE.AND P2, PT, R7, 0x1, PT ;  /* 0x000000010700980c */ /* 0x000fe20003f45270 */
[----:B------:R-:W-:Y:S01]  /*6100*/  @!P1 IMAD.HI.U32 R2, R29, R9, RZ ;  /* 0x000000091d029227 */ /* 0x000fe200078e00ff */
[----:B------:R-:W-:Y:S02]  /*6110*/  @!P1 SHF.R.U32.HI R0, RZ, R11, R0 ;  /* 0x0000000bff009219 */ /* 0x000fe40000011600 */
[----:B------:R-:W-:Y:S01]  /*6120*/  @P4 SHF.R.U32.HI R67, RZ, 0x10, R17 ;  /* 0x00000010ff434819 */ /* 0x000fe20000011611 */
[----:B------:R-:W-:Y:S01]  /*6130*/  VIADD R73, R73, 0x1 ;  /* 0x0000000149497836 */ /* 0x000fe20000000000 */
[----:B------:R-:W-:Y:S02]  /*6140*/  @!P1 SHF.R.U32.HI R2, RZ, R12, R2 ;  /* 0x0000000cff029219 */ /* 0x000fe40000011602 */
[----:B------:R-:W-:Y:S02]  /*6150*/  @!P1 SEL R3, R30, R0, !P2 ;  /* 0x000000001e039207 */ /* 0x000fe40005000000 */
[----:B------:R-:W-:Y:S05]  /*6160*/  @!P1 SEL R2, R29, R2, !P0 ;  /* 0x000000021d029207 */ /* 0x000fea0004000000 */
[----:B------:R-:W-:Y:S02]  /*6170*/  @!P1 IMAD.IADD R0, R2, 0x1, -R3 ;  /* 0x0000000102009824 */ /* 0x000fe400078e0a03 */
[----:B------:R-:W-:Y:S02]  /*6180*/  @!P1 IMAD.IADD R2, R3, 0x1, -R2 ;  /* 0x0000000103029824 */ /* 0x000fe400078e0a02 */
[----:B------:R-:W-:Y:S02]  /*6190*/  @!P1 IMAD R30, R0, R7, R30 ;  /* 0x00000007001e9224 */ /* 0x000fe400078e021e */
[----:B------:R-:W-:Y:S01]  /*61a0*/  @!P1 IMAD R29, R2, R8, R29 ;  /* 0x00000008021d9224 */ /* 0x000fe200078e021d */
[----:B------:R-:W-:Y:S06]  /*61b0*/  BRA.U !UP0, `(.L_x_112) ;  /* 0x0000000108407547 */ /* 0x000fec000b800000 */
[----:B------:R-:W1:Y:S01]  /*61c0*/  LDCU.64 UR8, c[0x4][0x80] ;  /* 0x01001000ff0877ac */ /* 0x000e620008000a00 */
[----:B------:R-:W-:Y:S01]  /*61d0*/  MOV R3, 0x0 ;  /* 0x0000000000037802 */ /* 0x000fe20000000f00 */
[----:B------:R-:W-:Y:S02]  /*61e0*/  HFMA2 R12, -RZ, RZ, 0, 5.9604644775390625e-08 ;  /* 0x00000001ff0c7431 */ /* 0x000fe400000001ff */
[----:B------:R-:W-:Y:S02]  /*61f0*/  IMAD.MOV.U32 R8, RZ, RZ, 0x70 ;  /* 0x00000070ff087424 */ /* 0x000fe400078e00ff */
[----:B------:R-:W-:Y:S01]  /*6200*/  IMAD.MOV.U32 R13, RZ, RZ, RZ ;  /* 0x000000ffff0d7224 */ /* 0x000fe200078e00ff */
[----:B------:R-:W2:Y:S01]  /*6210*/  LDCU.64 UR6, c[0x4][0x88] ;  /* 0x01001100ff0677ac */ /* 0x000ea20008000a00 */
[----:B------:R-:W3:Y:S01]  /*6220*/  LDC.64 R2, c[0x4][R3] ;  /* 0x0100000003027b82 */ /* 0x000ee20000000a00 */
[----:B------:R-:W4:Y:S01]  /*6230*/  LDCU.64 UR4, c[0x4][0x8] ;  /* 0x01000100ff0477ac */ /* 0x000f220008000a00 */
[----:B-1----:R-:W-:Y:S01]  /*6240*/  MOV R5, UR9 ;  /* 0x0000000900057c02 */ /* 0x002fe20008000f00 */
[----:B------:R-:W-:Y:S01]  /*6250*/  IMAD.U32 R4, RZ, RZ, UR8 ;  /* 0x00000008ff047e24 */ /* 0x000fe2000f8e00ff */
[----:B--2---:R-:W-:Y:S01]  /*6260*/  MOV R7, UR7 ;  /* 0x0000000700077c02 */ /* 0x004fe20008000f00 */
[----:B------:R-:W-:Y:S01]  /*6270*/  IMAD.U32 R6, RZ, RZ, UR6 ;  /* 0x00000006ff067e24 */ /* 0x000fe2000f8e00ff */
[----:B----4-:R-:W-:Y:S01]  /*6280*/  MOV R11, UR5 ;  /* 0x00000005000b7c02 */ /* 0x010fe20008000f00 */
[----:B------:R-:W-:Y:S02]  /*6290*/  IMAD.U32 R10, RZ, RZ, UR4 ;  /* 0x00000004ff0a7e24 */ /* 0x000fe4000f8e00ff */
[----:B------:R-:W-:Y:S07]  /*62a0*/  LEPC R20, `(.L_x_112) ;  /* 0x000000001014794e */ /* 0x000fee0000000000 */
[----:B---3-5:R-:W-:Y:S05]  /*62b0*/  CALL.ABS.NOINC R2 ;  /* 0x0000000002007343 */ /* 0x028fea0003c00000 */
.L_x_112:
[----:B------:R-:W-:Y:S01]  /*62c0*/  LOP3.LUT P0, RZ, R71, 0x90, RZ, 0xc0, !PT ;  /* 0x0000009047ff7812 */ /* 0x000fe2000780c0ff */
[----:B------:R-:W-:Y:S11]  /*62d0*/  BSSY.RECONVERGENT B6, `(.L_x_113) ;  /* 0x0000013000067945 */ /* 0x000ff60003800200 */
[----:B------:R-:W-:Y:S01]  /*62e0*/  @!UPT UIADD3 URZ, UPT, UPT, URZ, URZ, URZ ;  /* 0x000000fffffff290 */ /* 0x000fe2000fffe0ff */
[----:B------:R-:W-:Y:S05]  /*62f0*/  @!P0 BRA `(.L_x_114) ;  /* 0x0000000000408947 */ /* 0x000fea0003800000 */
        /* <DEDUP_REMOVED lines=16> */
.L_x_114:
[----:B------:R-:W-:Y:S05]  /*6400*/  BSYNC.RECONVERGENT B6 ;  /* 0x0000000000067941 */ /* 0x000fea0003800200 */
.L_x_113:
[----:B------:R-:W-:Y:S01]  /*6410*/  ISETP.NE.U32.AND P3, PT, R52, RZ, PT ;  /* 0x000000ff3400720c */ /* 0x000fe20003f65070 */
[----:B------:R-:W-:Y:S01]  /*6420*/  UISETP.NE.AND UP1, UPT, UR44, URZ, UPT ;  /* 0x000000ff2c00728c */ /* 0x000fe2000bf25270 */
[----:B------:R-:W-:Y:S02]  /*6430*/  ISETP.NE.U32.AND P4, PT, R48, RZ, PT ;  /* 0x000000ff3000720c */ /* 0x000fe40003f85070 */
[----:B------:R-:W-:Y:S02]  /*6440*/  ISETP.NE.AND.EX P3, PT, R53, RZ, PT, P3 ;  /* 0x000000ff3500720c */ /* 0x000fe40003f65330 */
[----:B------:R-:W-:Y:S02]  /*6450*/  PLOP3.LUT P1, PT, PT, PT, PT, 0x8, 0x80 ;  /* 0x000000000080781c */ /* 0x000fe40003f2e170 */
[----:B------:R-:W-:Y:S02]  /*6460*/  PLOP3.LUT P0, PT, PT, PT, UP1, 0x80, 0x8 ;  /* 0x000000000008781c */ /* 0x000fe40003f0f018 */
[----:B------:R-:W-:Y:S02]  /*6470*/  ISETP.NE.AND.EX P4, PT, R49, RZ, PT, P4 ;  /* 0x000000ff3100720c */ /* 0x000fe40003f85340 */
[----:B------:R-:W1:Y:S09]  /*6480*/  @UP1 LDCU.64 UR4, c[0x0][0x888] ;  /* 0x00011100ff0417ac */ /* 0x000e720008000a00 */
[----:B------:R-:W-:Y:S01]  /*6490*/  @P0 PLOP3.LUT P1, PT, P3, PT, PT, 0x80, 0x8 ;  /* 0x000000000008081c */ /* 0x000fe20001f2f070 */
[----:B-1----:R-:W-:Y:S04]  /*64a0*/  @UP1 UISETP.NE.U32.AND UP0, UPT, UR4, URZ, UPT ;  /* 0x000000ff0400128c */ /* 0x002fe8000bf05070 */
[----:B------:R-:W-:Y:S04]  /*64b0*/  @UP1 UISETP.NE.AND.EX UP0, UPT, UR5, URZ, UPT, UP0 ;  /* 0x000000ff0500128c */ /* 0x000fe8000bf05300 */
[----:B------:R-:W-:Y:S01]  /*64c0*/  @UP1 USEL UR4, URZ, 0xffffffff, UP0 ;  /* 0xffffffffff041887 */ /* 0x000fe20008000000 */
[----:B------:R-:W-:Y:S11]  /*64d0*/  @!P3 BRA `(.L_x_115) ;  /* 0x00000000002cb947 */ /* 0x000ff60003800000 */
[----:B------:R-:W-:Y:S01]  /*64e0*/  ISETP.NE.U32.AND P2, PT, R50, RZ, PT ;  /* 0x000000ff3200720c */ /* 0x000fe20003f45070 */
[----:B------:R-:W-:Y:S03]  /*64f0*/  IMAD.MOV.U32 R60, RZ, RZ, 0x1 ;  /* 0x00000001ff3c7424 */ /* 0x000fe600078e00ff */
[----:B------:R-:W-:Y:S11]  /*6500*/  ISETP.NE.AND.EX P2, PT, R51, RZ, PT, P2 ;  /* 0x000000ff3300720c */ /* 0x000ff60003f45320 */
[----:B------:R-:W-:Y:S02]  /*6510*/  @!UPT UIADD3 URZ, UPT, UPT, URZ, URZ, URZ ;  /* 0x000000fffffff290 */ /* 0x000fe4000fffe0ff */
[----:B------:R-:W1:Y:S01]  /*6520*/  @P2 LDC.64 R2, c[0x0][0x888] ;  /* 0x00022200ff022b82 */ /* 0x000e620000000a00 */
[----:B------:R-:W-:Y:S04]  /*6530*/  @P2 IMAD R0, R52, UR36, RZ ;  /* 0x0000002434002c24 */ /* 0x000fe8000f8e02ff */
[----:B-1----:R-:W-:Y:S04]  /*6540*/  @P2 IMAD.WIDE R2, R0, 0x4, R2 ;  /* 0x0000000400022825 */ /* 0x002fe800078e0202 */
[----:B------:R-:W-:Y:S01]  /*6550*/  HFMA2 R0, -RZ, RZ, 0, 5.9604644775390625e-08 ;  /* 0x00000001ff007431 */ /* 0x000fe200000001ff */
[----:B-----5:R1:W5:Y:S04]  /*6560*/  @P2 LDG.E R34, desc[UR40][R2.64] ;  /* 0x0000002802222981 */ /* 0x020368000c1e1900 */
[----:B------:R-:W-:Y:S01]  /*6570*/  @!P2 PRMT R60, R0, 0x7610, R60 ;  /* 0x00007610003ca816 */ /* 0x000fe2000000003c */
[----:B-1----:R-:W2:Y:S06]  /*6580*/  @!P2 LDC R34, c[0x0][0x880] ;  /* 0x00022000ff22ab82 */ /* 0x002eac0000000800 */
.L_x_115:
[----:B------:R-:W-:Y:S05]  /*6590*/  @!P4 BRA `(.L_x_116) ;  /* 0x000000000020c947 */ /* 0x000fea0003800000 */
[----:B------:R-:W-:Y:S04]  /*65a0*/  ISETP.NE.U32.AND P2, PT, R46, RZ, PT ;  /* 0x000000ff2e00720c */ /* 0x000fe80003f45070 */
[----:B------:R-:W-:Y:S11]  /*65b0*/  ISETP.NE.AND.EX P2, PT, R47, RZ, PT, P2 ;  /* 0x000000ff2f00720c */ /* 0x000ff60003f45320 */
[----:B------:R-:W-:Y:S02]  /*65c0*/  @!UPT UIADD3 URZ, UPT, UPT, URZ, URZ, URZ ;  /* 0x000000fffffff290 */ /* 0x000fe4000fffe0ff */
[----:B------:R-:W1:Y:S01]  /*65d0*/  @P2 LDC.64 R2, c[0x0][0x8a8] ;  /* 0x00022a00ff022b82 */ /* 0x000e620000000a00 */
[----:B------:R-:W-:Y:S04]  /*65e0*/  @P2 IMAD R0, R48, UR36, RZ ;  /* 0x0000002430002c24 */ /* 0x000fe8000f8e02ff */
[----:B-1----:R-:W-:Y:S05]  /*65f0*/  @P2 IMAD.WIDE R2, R0, 0x4, R2 ;  /* 0x0000000400022825 */ /* 0x002fea00078e0202 */
[----:B-----5:R1:W5:Y:S02]  /*6600*/  @P2 LDG.E R33, desc[UR40][R2.64] ;  /* 0x0000002802212981 */ /* 0x020364000c1e1900 */
[----:B-1----:R-:W3:Y:S02]  /*6610*/  @!P2 LDC R33, c[0x0][0x8a0] ;  /* 0x00022800ff21ab82 */ /* 0x002ee40000000800 */
.L_x_116:
[----:B--2--5:R-:W-:Y:S01]  /*6620*/  @P0 FSETP.NEU.AND P4, PT, R34, RZ, PT ;  /* 0x000000ff2200020b */ /* 0x024fe20003f8d000 */
[----:B------:R-:W-:Y:S01]  /*6630*/  IMAD.U32 R0, RZ, RZ, UR4 ;  /* 0x00000004ff007e24 */ /* 0x000fe2000f8e00ff */
[----:B------:R-:W-:Y:S01]  /*6640*/  @P0 LOP3.LUT P2, RZ, R60, 0xff, RZ, 0xc0, !PT ;  /* 0x000000ff3cff0812 */ /* 0x000fe2000784c0ff */
[----:B------:R-:W-:Y:S01]  /*6650*/  BSSY B1, `(.L_x_117) ;  /* 0x0000034000017945 */ /* 0x000fe20003800000 */
[----:B------:R-:W-:Y:S02]  /*6660*/  @P0 SEL R2, RZ, 0xffffffff, P4 ;  /* 0xffffffffff020807 */ /* 0x000fe40002000000 */
[----:B------:R-:W-:Y:S02]  /*6670*/  CS2R R38, SRZ ;  /* 0x0000000000267805 */ /* 0x000fe4000001ff00 */
[C---:B------:R-:W-:Y:S02]  /*6680*/  LEA R16, R31.reuse, UR43, 0x3 ;  /* 0x0000002b1f107c11 */ /* 0x040fe4000f8e18ff */
[----:B------:R-:W-:Y:S02]  /*6690*/  CS2R R36, SRZ ;  /* 0x0000000000247805 */ /* 0x000fe4000001ff00 */
[----:B------:R-:W-:Y:S02]  /*66a0*/  @P1 SEL R2, R0, R2, !P2 ;  /* 0x0000000200021207 */ /* 0x000fe40005000000 */
[----:B------:R-:W-:Y:S02]  /*66b0*/  SHF.L.U32 R3, R70, 0x1f, RZ ;  /* 0x0000001f46037819 */ /* 0x000fe400000006ff */
[----:B------:R-:W-:Y:S02]  /*66c0*/  @P0 LOP3.LUT R2, R2, 0x1, RZ, 0xc0, !PT ;  /* 0x0000000102020812 */ /* 0x000fe400078ec0ff */
[----:B------:R-:W-:Y:S02]  /*66d0*/  PLOP3.LUT P5, PT, PT, PT, PT, 0x8, 0x80 ;  /* 0x000000000080781c */ /* 0x000fe40003fae170 */
[----:B------:R-:W-:Y:S02]  /*66e0*/  ISETP.NE.U32.OR P1, PT, R2, 0x1, !P0 ;  /* 0x000000010200780c */ /* 0x000fe40004725470 */
[C---:B------:R-:W-:Y:S11]  /*66f0*/  LEA.HI R2, R31.reuse, R31, RZ, 0x1 ;  /* 0x0000001f1f027211 */ /* 0x040ff600078f08ff */
[----:B------:R-:W-:Y:S04]  /*6700*/  @P1 SHF.L.U32 R0, R68, 0x1f, RZ ;  /* 0x0000001f44001819 */ /* 0x000fe800000006ff */
[----:B------:R1:W2:Y:S01]  /*6710*/  @P1 SYNCS.PHASECHK.TRANS64.TRYWAIT P0, [UR43+0x240], R0 ;  /* 0x00024000ff0015a7 */ /* 0x0002a2000800112b */
[----:B------:R4:W3:Y:S01]  /*6720*/  SYNCS.PHASECHK.TRANS64.TRYWAIT P4, [R16+URZ+0x280], R3 ;  /* 0x00028003100075a7 */ /* 0x0008e200080811ff */
[C---:B-1----:R-:W-:Y:S01]  /*6730*/  IMAD.SHL.U32 R0, R2.reuse, 0x10, RZ ;  /* 0x0000001002007824 */ /* 0x042fe200078e00ff */
[----:B------:R-:W-:Y:S04]  /*6740*/  LOP3.LUT R2, R2, 0xffe, RZ, 0xc0, !PT ;  /* 0x00000ffe02027812 */ /* 0x000fe800078ec0ff */
[----:B------:R-:W-:Y:S01]  /*6750*/  LOP3.LUT R0, R0, 0xffffffe0, RZ, 0xc0, !PT ;  /* 0xffffffe000007812 */ /* 0x000fe200078ec0ff */
[----:B------:R-:W-:Y:S04]  /*6760*/  IMAD.IADD R2, R31, 0x1, -R2 ;  /* 0x000000011f027824 */ /* 0x000fe800078e0a02 */
[----:B------:R-:W-:Y:S04]  /*6770*/  IMAD.IADD R0, R32, 0x1, R0 ;  /* 0x0000000120007824 */ /* 0x000fe800078e0200 */
[----:B------:R-:W-:Y:S01]  /*6780*/  IMAD R2, R2, 0x100000, R0 ;  /* 0x0010000002027824 */ /* 0x000fe200078e0200 */
[----:B--2---:R-:W-:Y:S01]  /*6790*/  @P1 PLOP3.LUT P5, PT, P0, PT, PT, 0x8, 0x80 ;  /* 0x000000000080181c */ /* 0x004fe200007ae170 */
[----:B------:R-:W-:Y:S01]  /*67a0*/  @!UPT UIADD3 URZ, UPT, UPT, URZ, URZ, URZ ;  /* 0x000000fffffff290 */ /* 0x000fe2000fffe0ff */
[----:B---34-:R-:W-:Y:S11]  /*67b0*/  @!P1 BRA `(.L_x_118) ;  /* 0x0000000000749947 */ /* 0x018ff60003800000 */
[----:B------:R-:W-:Y:S01]  /*67c0*/  ISETP.NE.U32.AND P0, PT, RZ, UR38, PT ;  /* 0x00000026ff007c0c */ /* 0x000fe2000bf05070 */
[----:B------:R-:W-:Y:S01]  /*67d0*/  BSSY B0, `(.L_x_119) ;  /* 0x0000010000007945 */ /* 0x000fe20003800000 */
[----:B------:R-:W-:Y:S02]  /*67e0*/  FSETP.NEU.AND P2, PT, R34, RZ, PT ;  /* 0x000000ff2200720b */ /* 0x000fe40003f4d000 */
[----:B------:R-:W-:Y:S02]  /*67f0*/  CS2R R38, SRZ ;  /* 0x0000000000267805 */ /* 0x000fe4000001ff00 */
[----:B------:R-:W-:Y:S02]  /*6800*/  ISETP.NE.AND.EX P0, PT, RZ, UR39, PT, P0 ;  /* 0x00000027ff007c0c */ /* 0x000fe4000bf05300 */
[----:B------:R-:W-:Y:S02]  /*6810*/  CS2R R36, SRZ ;  /* 0x0000000000247805 */ /* 0x000fe4000001ff00 */
[----:B------:R-:W-:Y:S02]  /*6820*/  LOP3.LUT P1, RZ, R60, 0xff, RZ, 0xc0, !PT ;  /* 0x000000ff3cff7812 */ /* 0x000fe4000782c0ff */
[----:B------:R-:W-:Y:S02]  /*6830*/  SEL R0, RZ, 0xffffffff, P2 ;  /* 0xffffffffff007807 */ /* 0x000fe40001000000 */
[----:B------:R-:W-:Y:S04]  /*6840*/  SEL R4, RZ, 0xffffffff, P0 ;  /* 0xffffffffff047807 */ /* 0x000fe80000000000 */
[----:B------:R-:W-:Y:S04]  /*6850*/  @P3 SEL R0, R4, R0, !P1 ;  /* 0x0000000004003207 */ /* 0x000fe80004800000 */
[----:B------:R-:W-:Y:S04]  /*6860*/  LOP3.LUT R0, R0, 0x1, RZ, 0xc0, !PT ;  /* 0x0000000100007812 */ /* 0x000fe800078ec0ff */
[----:B------:R-:W-:Y:S01]  /*6870*/  ISETP.NE.U32.AND P0, PT, R0, 0x1, PT ;  /* 0x000000010000780c */ /* 0x000fe20003f05070 */
[----:B------:R-:W-:Y:S01]  /*6880*/  @!UPT UIADD3 URZ, UPT, UPT, URZ, URZ, URZ ;  /* 0x000000fffffff290 */ /* 0x000fe2000fffe0ff */
[----:B------:R-:W-:Y:S11]  /*6890*/  @!P5 BRA `(.L_x_120) ;  /* 0x00000000000cd947 */ /* 0x000ff60003800000 */
[----:B------:R-:W-:Y:S04]  /*68a0*/  SHF.L.U32 R4, R68, 0x1f, RZ ;  /* 0x0000001f44047819 */ /* 0x000fe800000006ff */
[----:B------:R-:W1:Y:S02]  /*68b0*/  SYNCS.PHASECHK.TRANS64.TRYWAIT P1, [UR43+0x240], R4 ;  /* 0x00024004ff0075a7 */ /* 0x000e64000802112b */
[----:B-1----:R-:W-:Y:S05]  /*68c0*/  @!P1 BRA `(.L_x_121) ;  /* 0x0000001c004c9947 */ /* 0x002fea0003800000 */
.L_x_120:
[----:B------:R-:W-:Y:S05]  /*68d0*/  BSYNC B0 ;  /* 0x0000000000007941 */ /* 0x000fea0003800000 */
.L_x_119:
[----:B------:R2:W3:Y:S01]  /*68e0*/  @P0 LDS.128 R36, [R65+UR43+0x400] ;  /* 0x0004002b41240984 */ /* 0x0004e20008000c00 */
[----:B------:R-:W-:Y:S01]  /*68f0*/  UIADD3 UR4, UPT, UPT, UR43, 0x248, URZ ;  /* 0x000002482b047890 */ /* 0x000fe2000fffe0ff */
[----:B------:R-:W-:Y:S01]  /*6900*/  LOP3.LUT R68, R68, 0x1, RZ, 0x3c, !PT ;  /* 0x0000000144447812 */ /* 0x000fe200078e3cff */
[----:B------:R-:W-:Y:S01]  /*6910*/  @!PT LDS RZ, [RZ] ;  /* 0x00000000fffff984 */ /* 0x000fe20000000800 */
[----:B------:R-:W-:Y:S01]  /*6920*/  @!PT LDS RZ, [RZ] ;  /* 0x00000000fffff984 */ /* 0x000fe20000000800 */
[----:B------:R-:W-:Y:S01]  /*6930*/  @!PT LDS RZ, [RZ] ;  /* 0x00000000fffff984 */ /* 0x000fe20000000800 */
[----:B------:R-:W-:Y:S01]  /*6940*/  @!PT LDS RZ, [RZ] ;  /* 0x00000000fffff984 */ /* 0x000fe20000000800 */
[----:B------:R4:W-:Y:S06]  /*6950*/  MEMBAR.ALL.CTA ;  /* 0x0000000000007992 */ /* 0x0009ec0000008000 */
[----:B----4-:R-:W4:Y:S01]  /*6960*/  FENCE.VIEW.ASYNC.S ;  /* 0x00000000000073c6 */ /* 0x010f220000000000 */
[----:B------:R-:W-:Y:S09]  /*6970*/  UPRMT UR4, UR37, 0x654, UR4 ;  /* 0x0000065425047896 */ /* 0x000ff20008000004 */
[----:B----4-:R-:W-:Y:S03]  /*6980*/  SYNCS.ARRIVE.TRANS64.RED.A1T0 RZ, [UR4], RZ ;  /* 0x000000ffffff79a7 */ /* 0x010fe60008100404 */
.L_x_118:
[----:B------:R-:W-:Y:S05]  /*6990*/  BSYNC B1 ;  /* 0x0000000000017941 */ /* 0x000fea0003800000 */
.L_x_117:
[----:B-1----:R-:W-:Y:S04]  /*69a0*/  SHF.R.U32.HI R0, RZ, 0x15, R2 ;  /* 0x00000015ff007819 */ /* 0x002fe80000011602 */
[----:B------:R-:W-:Y:S01]  /*69b0*/  LOP3.LUT P0, RZ, R0, 0x3, R66, 0x48, !PT ;  /* 0x0000000300ff7812 */ /* 0x000fe20007804842 */
[----:B------:R-:W-:Y:S01]  /*69c0*/  @!UPT UIADD3 URZ, UPT, UPT, URZ, URZ, URZ ;  /* 0x000000fffffff290 */ /* 0x000fe2000fffe0ff */
[----:B------:R-:W-:Y:S11]  /*69d0*/  @P4 BRA `(.L_x_122) ;  /* 0x0000000000084947 */ /* 0x000ff60003800000 */
[----:B------:R-:W1:Y:S02]  /*69e0*/  SYNCS.PHASECHK.TRANS64.TRYWAIT P1, [R16+URZ+0x280], R3 ;  /* 0x00028003100075a7 */ /* 0x000e6400080211ff */
[----:B-1----:R-:W-:Y:S05]  /*69f0*/  @!P1 BRA `(.L_x_123) ;  /* 0x0000001c00189947 */ /* 0x002fea0003800000 */
.L_x_122:
[----:B------:R-:W-:Y:S05]  /*6a00*/  @!P0 BRA `(.L_x_124) ;  /* 0x0000000000408947 */ /* 0x000fea0003800000 */
[----:B------:R-:W4:Y:S01]  /*6a10*/  LDCU.64 UR8, c[0x4][0x70] ;  /* 0x01000e00ff0877ac */ /* 0x000f220008000a00 */
[----:B------:R-:W-:Y:S01]  /*6a20*/  MOV R15, 0x0 ;  /* 0x00000000000f7802 */ /* 0x000fe20000000f00 */
[----:B------:R-:W-:Y:S02]  /*6a30*/  HFMA2 R12, -RZ, RZ, 0, 5.9604644775390625e-08 ;  /* 0x00000001ff0c7431 */ /* 0x000fe400000001ff */
[----:B------:R-:W-:Y:S02]  /*6a40*/  IMAD.MOV.U32 R8, RZ, RZ, 0x192 ;  /* 0x00000192ff087424 */ /* 0x000fe400078e00ff */
[----:B------:R-:W-:Y:S01]  /*6a50*/  IMAD.MOV.U32 R13, RZ, RZ, RZ ;  /* 0x000000ffff0d7224 */ /* 0x000fe200078e00ff */
[----:B------:R-:W5:Y:S01]  /*6a60*/  LDCU.64 UR6, c[0x4][0x78] ;  /* 0x01000f00ff0677ac */ /* 0x000f620008000a00 */
[----:B------:R-:W1:Y:S01]  /*6a70*/  LDC.64 R14, c[0x4][R15] ;  /* 0x010000000f0e7b82 */ /* 0x000e620000000a00 */
[----:B------:R-:W2:Y:S01]  /*6a80*/  LDCU.64 UR4, c[0x4][0x10] ;  /* 0x01000200ff0477ac */ /* 0x000ea20008000a00 */
[----:B----4-:R-:W-:Y:S01]  /*6a90*/  MOV R5, UR9 ;  /* 0x0000000900057c02 */ /* 0x010fe20008000f00 */
[----:B------:R-:W-:Y:S01]  /*6aa0*/  IMAD.U32 R4, RZ, RZ, UR8 ;  /* 0x00000008ff047e24 */ /* 0x000fe2000f8e00ff */
[----:B-----5:R-:W-:Y:S01]  /*6ab0*/  MOV R7, UR7 ;  /* 0x0000000700077c02 */ /* 0x020fe20008000f00 */
[----:B------:R-:W-:Y:S01]  /*6ac0*/  IMAD.U32 R6, RZ, RZ, UR6 ;  /* 0x00000006ff067e24 */ /* 0x000fe2000f8e00ff */
[----:B--2---:R-:W-:Y:S01]  /*6ad0*/  MOV R11, UR5 ;  /* 0x00000005000b7c02 */ /* 0x004fe20008000f00 */
[----:B------:R-:W-:Y:S02]  /*6ae0*/  IMAD.U32 R10, RZ, RZ, UR4 ;  /* 0x00000004ff0a7e24 */ /* 0x000fe4000f8e00ff */
[----:B------:R-:W-:Y:S07]  /*6af0*/  LEPC R20, `(.L_x_124) ;  /* 0x000000001014794e */ /* 0x000fee0000000000 */
[----:B-1-3--:R-:W-:Y:S05]  /*6b00*/  CALL.ABS.NOINC R14 ;  /* 0x000000000e007343 */ /* 0x00afea0003c00000 */
.L_x_124:
[----:B------:R-:W-:Y:S01]  /*6b10*/  LOP3.LUT P0, RZ, R64, 0x60, RZ, 0xc0, !PT ;  /* 0x0000006040ff7812 */ /* 0x000fe2000780c0ff */
[----:B------:R-:W-:Y:S05]  /*6b20*/  WARPSYNC.ALL ;  /* 0x0000000000007948 */ /* 0x000fea0003800000 */
[----:B------:R-:W-:Y:S01]  /*6b30*/  R2UR UR4, R2 ;  /* 0x00000000020472ca */ /* 0x000fe200000e0000 */
[----:B------:R-:W-:Y:S01]  /*6b40*/  BSSY.RECONVERGENT B0, `(.L_x_125) ;  /* 0x000005f000007945 */ /* 0x000fe20003800200 */
[----:B------:R-:W-:Y:S02]  /*6b50*/  R2UR UR5, R16 ;  /* 0x00000000100572ca */ /* 0x000fe400000e0000 */
[-C--:B---3--:R-:W-:Y:S02]  /*6b60*/  F2FP.F16.E4M3.UNPACK_B R2, R36.reuse ;  /* 0x00000024ff02723e */ /* 0x088fe400020006ff */
[----:B------:R-:W-:Y:S02]  /*6b70*/  F2FP.F16.E4M3.UNPACK_B R36, R36.H1 ;  /* 0x00000024ff24723e */ /* 0x000fe400030006ff */
[-C--:B------:R-:W-:Y:S01]  /*6b80*/  F2FP.F16.E4M3.UNPACK_B R35, R37.reuse ;  /* 0x00000025ff23723e */ /* 0x080fe200020006ff */
[--C-:B------:R-:W-:Y:S01]  /*6b90*/  HADD2.F32 R0, -RZ, R2.reuse.H0_H0 ;  /* 0x20000002ff007230 */ /* 0x100fe20000004100 */
[----:B------:R-:W-:Y:S01]  /*6ba0*/  F2FP.F16.E4M3.UNPACK_B R37, R37.H1 ;  /* 0x00000025ff25723e */ /* 0x000fe200030006ff */
[----:B------:R-:W-:Y:S01]  /*6bb0*/  HADD2.F32 R2, -RZ, R2.H1_H1 ;  /* 0x30000002ff027230 */ /* 0x000fe20000004100 */
[-C--:B------:R-:W-:Y:S01]  /*6bc0*/  F2FP.F16.E4M3.UNPACK_B R40, R38.reuse ;  /* 0x00000026ff28723e */ /* 0x080fe200020006ff */
[----:B-1----:R-:W-:Y:S01]  /*6bd0*/  LDTM.16dp32bit_t0_t15.x16 R4, tmem[UR4] ;  /* 0x00000004000479ee */ /* 0x002fe20008a00000 */
[----:B------:R-:W1:Y:S01]  /*6be0*/  LDTM.16dp32bit_t16_t31.x16 R4, tmem[UR4+0x10] ;  /* 0x00001004000479ee */ /* 0x000e620008a20000 */
[----:B------:R-:W-:Y:S01]  /*6bf0*/  NOP ;  /* 0x0000000000007918 */ /* 0x000fe20000000000 */
[----:B------:R-:W-:Y:S01]  /*6c00*/  UIADD3 UR5, UPT, UPT, UR5, 0x2a0, URZ ;  /* 0x000002a005057890 */ /* 0x000fe2000fffe0ff */
[--C-:B------:R-:W-:Y:S01]  /*6c10*/  HADD2.F32 R21, -RZ, R35.reuse.H0_H0 ;  /* 0x20000023ff157230 */ /* 0x100fe20000004100 */
[----:B------:R-:W-:Y:S01]  /*6c20*/  F2FP.F16.E4M3.UNPACK_B R41, R38.H1 ;  /* 0x00000026ff29723e */ /* 0x000fe200030006ff */
[----:B------:R-:W-:Y:S01]  /*6c30*/  HADD2.F32 R35, -RZ, R35.H1_H1 ;  /* 0x30000023ff237230 */ /* 0x000fe20000004100 */
[----:B------:R-:W-:Y:S01]  /*6c40*/  UPRMT UR5, UR37, 0x654, UR5 ;  /* 0x0000065425057896 */ /* 0x000fe20008000005 */
[----:B------:R-:W-:Y:S01]  /*6c50*/  HADD2.F32 R38, -RZ, R40.H0_H0 ;  /* 0x20000028ff267230 */ /* 0x000fe20000004100 */
[-C--:B------:R-:W-:Y:S01]  /*6c60*/  F2FP.F16.E4M3.UNPACK_B R43, R39.reuse ;  /* 0x00000027ff2b723e */ /* 0x080fe200020006ff */
[----:B------:R-:W-:Y:S01]  /*6c70*/  HADD2.F32 R3, -RZ, R36.H0_H0 ;  /* 0x20000024ff037230 */ /* 0x000fe20000004100 */
[----:B------:R-:W-:Y:S01]  /*6c80*/  F2FP.F16.E4M3.UNPACK_B R45, R39.H1 ;  /* 0x00000027ff2d723e */ /* 0x000fe200030006ff */
[----:B------:R-:W-:Y:S01]  /*6c90*/  HADD2.F32 R39, -RZ, R40.H1_H1 ;  /* 0x30000028ff277230 */ /* 0x000fe20000004100 */
[----:B------:R-:W-:Y:S01]  /*6ca0*/  IADD3 R31, PT, PT, R31, 0x1, RZ ;  /* 0x000000011f1f7810 */ /* 0x000fe20007ffe0ff */
[--C-:B------:R-:W-:Y:S02]  /*6cb0*/  HADD2.F32 R42, -RZ, R43.reuse.H0_H0 ;  /* 0x2000002bff2a7230 */ /* 0x100fe40000004100 */
[----:B-1----:R-:W-:Y:S01]  /*6cc0*/  SYNCS.ARRIVE.TRANS64.RED.A1T0 RZ, [UR5], RZ ;  /* 0x000000ffffff79a7 */ /* 0x002fe20008100405 */
[----:B------:R-:W-:Y:S02]  /*6cd0*/  HADD2.F32 R43, -RZ, R43.H1_H1 ;  /* 0x3000002bff2b7230 */ /* 0x000fe40000004100 */
[----:B------:R-:W-:Y:S02]  /*6ce0*/  HADD2.F32 R20, -RZ, R36.H1_H1 ;  /* 0x30000024ff147230 */ /* 0x000fe40000004100 */
[--C-:B------:R-:W-:Y:S02]  /*6cf0*/  HADD2.F32 R36, -RZ, R37.reuse.H0_H0 ;  /* 0x20000025ff247230 */ /* 0x100fe40000004100 */
[----:B------:R-:W-:Y:S02]  /*6d00*/  HADD2.F32 R37, -RZ, R37.H1_H1 ;  /* 0x30000025ff257230 */ /* 0x000fe40000004100 */
[C---:B------:R-:W-:Y:S01]  /*6d10*/  FMUL R4, R33.reuse, R4 ;  /* 0x0000000421047220 */ /* 0x040fe20000400000 */
[C---:B------:R-:W-:Y:S01]  /*6d20*/  FMUL R5, R33.reuse, R5 ;  /* 0x0000000521057220 */ /* 0x040fe20000400000 */
[C---:B------:R-:W-:Y:S01]  /*6d30*/  FMUL R8, R33.reuse, R8 ;  /* 0x0000000821087220 */ /* 0x040fe20000400000 */
[C---:B------:R-:W-:Y:S01]  /*6d40*/  FMUL R9, R33.reuse, R9 ;  /* 0x0000000921097220 */ /* 0x040fe20000400000 */
[C---:B------:R-:W-:Y:S01]  /*6d50*/  FFMA R4, R34.reuse, R0, R4 ;  /* 0x0000000022047223 */ /* 0x040fe20000000004 */
[C---:B------:R-:W-:Y:S01]  /*6d60*/  FFMA R5, R34.reuse, R2, R5 ;  /* 0x0000000222057223 */ /* 0x040fe20000000005 */
[C---:B------:R-:W-:Y:S01]  /*6d70*/  FMUL R12, R33.reuse, R12 ;  /* 0x0000000c210c7220 */ /* 0x040fe20000400000 */
[C---:B------:R-:W-:Y:S01]  /*6d80*/  FMUL R13, R33.reuse, R13 ;  /* 0x0000000d210d7220 */ /* 0x040fe20000400000 */
[C---:B------:R-:W-:Y:S01]  /*6d90*/  FMUL R16, R33.reuse, R16 ;  /* 0x0000001021107220 */ /* 0x040fe20000400000 */
[C---:B------:R-:W-:Y:S01]  /*6da0*/  FMUL R17, R33.reuse, R17 ;  /* 0x0000001121117220 */ /* 0x040fe20000400000 */
[C---:B------:R-:W-:Y:S01]  /*6db0*/  FMUL R6, R33.reuse, R6 ;  /* 0x0000000621067220 */ /* 0x040fe20000400000 */
[C---:B------:R-:W-:Y:S01]  /*6dc0*/  FMUL R7, R33.reuse, R7 ;  /* 0x0000000721077220 */ /* 0x040fe20000400000 */
[C---:B------:R-:W-:Y:S01]  /*6dd0*/  FMUL R10, R33.reuse, R10 ;  /* 0x0000000a210a7220 */ /* 0x040fe20000400000 */
[C---:B------:R-:W-:Y:S01]  /*6de0*/  FMUL R11, R33.reuse, R11 ;  /* 0x0000000b210b7220 */ /* 0x040fe20000400000 */
[C---:B------:R-:W-:Y:S01]  /*6df0*/  FFMA R6, R34.reuse, R3, R6 ;  /* 0x0000000322067223 */ /* 0x040fe20000000006 */
[C---:B------:R-:W-:Y:S01]  /*6e00*/  FFMA R7, R34.reuse, R20, R7 ;  /* 0x0000001422077223 */ /* 0x040fe20000000007 */
[C---:B------:R-:W-:Y:S01]  /*6e10*/  FFMA R8, R34.reuse, R21, R8 ;  /* 0x0000001522087223 */ /* 0x040fe20000000008 */
[C---:B------:R-:W-:Y:S01]  /*6e20*/  FFMA R9, R34.reuse, R35, R9 ;  /* 0x0000002322097223 */ /* 0x040fe20000000009 */
[--C-:B------:R-:W-:Y:S02]  /*6e30*/  HADD2.F32 R40, -RZ, R41.reuse.H0_H0 ;  /* 0x20000029ff287230 */ /* 0x100fe40000004100 */
[C---:B------:R-:W-:Y:S01]  /*6e40*/  FFMA R10, R34.reuse, R36, R10 ;  /* 0x00000024220a7223 */ /* 0x040fe2000000000a */
[----:B------:R-:W-:Y:S02]  /*6e50*/  HADD2.F32 R41, -RZ, R41.H1_H1 ;  /* 0x30000029ff297230 */ /* 0x000fe40000004100 */
[C---:B------:R-:W-:Y:S01]  /*6e60*/  FMUL R14, R33.reuse, R14 ;  /* 0x0000000e210e7220 */ /* 0x040fe20000400000 */
[C---:B------:R-:W-:Y:S01]  /*6e70*/  FFMA R11, R34.reuse, R37, R11 ;  /* 0x00000025220b7223 */ /* 0x040fe2000000000b */
[C---:B------:R-:W-:Y:S01]  /*6e80*/  FMUL R15, R33.reuse, R15 ;  /* 0x0000000f210f7220 */ /* 0x040fe20000400000 */
[C---:B------:R-:W-:Y:S01]  /*6e90*/  FFMA R12, R34.reuse, R38, R12 ;  /* 0x00000026220c7223 */ /* 0x040fe2000000000c */
[C---:B------:R-:W-:Y:S01]  /*6ea0*/  FFMA R13, R34.reuse, R39, R13 ;  /* 0x00000027220d7223 */ /* 0x040fe2000000000d */
[--C-:B------:R-:W-:Y:S02]  /*6eb0*/  HADD2.F32 R44, -RZ, R45.reuse.H0_H0 ;  /* 0x2000002dff2c7230 */ /* 0x100fe40000004100 */
[C---:B------:R-:W-:Y:S01]  /*6ec0*/  FFMA R14, R34.reuse, R40, R14 ;  /* 0x00000028220e7223 */ /* 0x040fe2000000000e */
[----:B------:R-:W-:Y:S02]  /*6ed0*/  HADD2.F32 R45, -RZ, R45.H1_H1 ;  /* 0x3000002dff2d7230 */ /* 0x000fe40000004100 */
[C---:B------:R-:W-:Y:S01]  /*6ee0*/  FMUL R18, R33.reuse, R18 ;  /* 0x0000001221127220 */ /* 0x040fe20000400000 */
[C---:B------:R-:W-:Y:S01]  /*6ef0*/  FFMA R15, R34.reuse, R41, R15 ;  /* 0x00000029220f7223 */ /* 0x040fe2000000000f */
[----:B------:R-:W-:Y:S01]  /*6f00*/  FMUL R19, R33, R19 ;  /* 0x0000001321137220 */ /* 0x000fe20000400000 */
[C---:B------:R-:W-:Y:S01]  /*6f10*/  FFMA R16, R34.reuse, R42, R16 ;  /* 0x0000002a22107223 */ /* 0x040fe20000000010 */
[C---:B------:R-:W-:Y:S01]  /*6f20*/  FFMA R17, R34.reuse, R43, R17 ;  /* 0x0000002b22117223 */ /* 0x040fe20000000011 */
[C---:B------:R-:W-:Y:S01]  /*6f30*/  FFMA R18, R34.reuse, R44, R18 ;  /* 0x0000002c22127223 */ /* 0x040fe20000000012 */
[----:B------:R-:W-:Y:S01]  /*6f40*/  FFMA R19, R34, R45, R19 ;  /* 0x0000002d22137223 */ /* 0x000fe20000000013 */
[----:B------:R-:W-:Y:S02]  /*6f50*/  F2FP.SATFINITE.E4M3.F32.PACK_AB_MERGE_C R6, R7, R6, RZ ;  /* 0x000000060706723e */ /* 0x000fe400048070ff */
[----:B------:R-:W-:Y:S02]  /*6f60*/  F2FP.SATFINITE.E4M3.F32.PACK_AB_MERGE_C R10, R11, R10, RZ ;  /* 0x0000000a0b0a723e */ /* 0x000fe400048070ff */
[----:B------:R-:W-:Y:S02]  /*6f70*/  F2FP.SATFINITE.E4M3.F32.PACK_AB_MERGE_C R14, R15, R14, RZ ;  /* 0x0000000e0f0e723e */ /* 0x000fe400048070ff */
[----:B------:R-:W-:Y:S02]  /*6f80*/  F2FP.SATFINITE.E4M3.F32.PACK_AB_MERGE_C R7, R19, R18, RZ ;  /* 0x000000121307723e */ /* 0x000fe400048070ff */
[----:B------:R-:W-:Y:S02]  /*6f90*/  F2FP.SATFINITE.E4M3.F32.PACK_AB_MERGE_C R4, R5, R4, R6 ;  /* 0x000000040504723e */ /* 0x000fe40004807006 */
[----:B------:R-:W-:Y:S02]  /*6fa0*/  F2FP.SATFINITE.E4M3.F32.PACK_AB_MERGE_C R5, R9, R8, R10 ;  /* 0x000000080905723e */ /* 0x000fe4000480700a */
[----:B------:R-:W-:Y:S02]  /*6fb0*/  F2FP.SATFINITE.E4M3.F32.PACK_AB_MERGE_C R6, R13, R12, R14 ;  /* 0x0000000c0d06723e */ /* 0x000fe4000480700e */
[----:B------:R-:W-:Y:S05]  /*6fc0*/  F2FP.SATFINITE.E4M3.F32.PACK_AB_MERGE_C R7, R17, R16, R7 ;  /* 0x000000101107723e */ /* 0x000fea0004807007 */
[----:B------:R1:W-:Y:S01]  /*6fd0*/  STS.128 [R65+UR43+0xc00], R4 ;  /* 0x000c000441007988 */ /* 0x0003e20008000c2b */
[----:B------:R-:W-:Y:S01]  /*6fe0*/  @!PT LDS RZ, [RZ] ;  /* 0x00000000fffff984 */ /* 0x000fe20000000800 */
[----:B------:R-:W-:Y:S01]  /*6ff0*/  @!PT LDS RZ, [RZ] ;  /* 0x00000000fffff984 */ /* 0x000fe20000000800 */
[----:B------:R-:W-:Y:S01]  /*7000*/  @!PT LDS RZ, [RZ] ;  /* 0x00000000fffff984 */ /* 0x000fe20000000800 */
[----:B------:R-:W-:Y:S01]  /*7010*/  @!PT LDS RZ, [RZ] ;  /* 0x00000000fffff984 */ /* 0x000fe20000000800 */
[----:B------:R3:W-:Y:S07]  /*7020*/  MEMBAR.ALL.CTA ;  /* 0x0000000000007992 */ /* 0x0007ee0000008000 */
[----:B---3--:R-:W3:Y:S02]  /*7030*/  FENCE.VIEW.ASYNC.S ;  /* 0x00000000000073c6 */ /* 0x008ee40000000000 */
[----:B---3--:R-:W-:Y:S06]  /*7040*/  BAR.SYNC.DEFER_BLOCKING 0x1, 0x80 ;  /* 0x0042000000007b1d */ /* 0x008fec0000010000 */
[----:B------:R-:W-:Y:S05]  /*7050*/  @P0 BRA `(.L_x_126) ;  /* 0x0000000000340947 */ /* 0x000fea0003800000 */
[----:B------:R-:W-:Y:S01]  /*7060*/  UIADD3 UR12, UPT, UPT, UR43, 0xc00, URZ ;  /* 0x00000c002b0c7890 */ /* 0x000fe2000fffe0ff */
[----:B------:R-:W-:Y:S01]  /*7070*/  R2UR UR9, R58 ;  /* 0x000000003a0972ca */ /* 0x000fe200000e0000 */
[----:B------:R-:W-:Y:S01]  /*7080*/  UIADD3 UR10, UP0, UPT, UR46, 0x680, URZ ;  /* 0x000006802e0a7890 */ /* 0x000fe2000ff1e0ff */
[----:B------:R-:W-:Y:S01]  /*7090*/  R2UR UR8, R59 ;  /* 0x000000003b0872ca */ /* 0x000fe200000e0000 */
[----:B------:R-:W-:Y:S02]  /*70a0*/  UMOV UR7, UR36 ;  /* 0x0000002400077c82 */ /* 0x000fe40008000000 */
[----:B------:R-:W-:Y:S01]  /*70b0*/  IMAD.U32 R71, RZ, RZ, UR12 ;  /* 0x0000000cff477e24 */ /* 0x000fe2000f8e00ff */
[----:B------:R-:W-:Y:S04]  /*70c0*/  UIADD3.X UR11, UPT, UPT, URZ, UR47, URZ, UP0, !UPT ;  /* 0x0000002fff0b7290 */ /* 0x000fe800087fe4ff */
[----:B------:R-:W-:Y:S03]  /*70d0*/  R2UR UR4, R71 ;  /* 0x00000000470472ca */ /* 0x000fe600000e0000 */
[----:B------:R-:W-:Y:S02]  /*70e0*/  USHF.L.U32 UR5, UR9, 0x5, URZ ;  /* 0x0000000509057899 */ /* 0x000fe400080006ff */
[----:B------:R-:W-:Y:S09]  /*70f0*/  USHF.L.U32 UR6, UR8, 0x6, URZ ;  /* 0x0000000608067899 */ /* 0x000ff200080006ff */
[----:B------:R3:W-:Y:S01]  /*7100*/  UTMASTG.3D [UR4], [UR10] ;  /* 0x000000040a0073b5 */ /* 0x0007e20008010000 */
[----:B------:R0:W-:Y:S01]  /*7110*/  UTMACMDFLUSH ;  /* 0x00000000000079b7 */ /* 0x0001e20000000000 */
[----:B---3--:R-:W-:Y:S04]  /*7120*/  DEPBAR.LE SB0, 0x0 ;  /* 0x000080000000791a */ /* 0x008fe80000000000 */
.L_x_126:
[----:B------:R-:W-:Y:S05]  /*7130*/  BSYNC.RECONVERGENT B0 ;  /* 0x0000000000007941 */ /* 0x000fea0003800200 */
.L_x_125:
[----:B------:R-:W-:Y:S01]  /*7140*/  BAR.SYNC.DEFER_BLOCKING 0x1, 0x80 ;  /* 0x0042000000007b1d */ /* 0x000fe20000010000 */
[----:B------:R-:W-:Y:S01]  /*7150*/  ISETP.NE.AND P2, PT, R72, RZ, PT ;  /* 0x000000ff4800720c */ /* 0x000fe20003f45270 */
[----:B------:R-:W-:Y:S01]  /*7160*/  IMAD.IADD R58, R29, 0x1, R56 ;  /* 0x000000011d3a7824 */ /* 0x000fe200078e0238 */
[----:B------:R-:W-:Y:S01]  /*7170*/  ISETP.NE.AND P0, PT, R73, 0x2, PT ;  /* 0x000000024900780c */ /* 0x000fe20003f05270 */
[----:B------:R-:W-:Y:S01]  /*7180*/  IMAD.IADD R59, R30, 0x1, R57 ;  /* 0x000000011e3b7824 */ /* 0x000fe200078e0239 */
[----:B------:R-:W-:Y:S02]  /*7190*/  ISETP.NE.AND P1, PT, R31, 0x4, PT ;  /* 0x000000041f00780c */ /* 0x000fe40003f25270 */
[----:B------:R-:W-:Y:S02]  /*71a0*/  SEL R2, RZ, 0x1, P0 ;  /* 0x00000001ff027807 */ /* 0x000fe40000000000 */
[----:B------:R-:W-:Y:S02]  /*71b0*/  SEL R0, RZ, 0x1, P1 ;  /* 0x00000001ff007807 */ /* 0x000fe40000800000 */
[----:B------:R-:W-:Y:S02]  /*71c0*/  LOP3.LUT R69, R69, R2, RZ, 0x3c, !PT ;  /* 0x0000000245457212 */ /* 0x000fe400078e3cff */
[----:B------:R-:W-:Y:S02]  /*71d0*/  LOP3.LUT R70, R70, R0, RZ, 0x3c, !PT ;  /* 0x0000000046467212 */ /* 0x000fe400078e3cff */
[----:B------:R-:W-:Y:S02]  /*71e0*/  @P2 R2UR UR36, R67 ;  /* 0x00000000432422ca */ /* 0x000fe400000e0000 */
[----:B------:R-:W-:Y:S02]  /*71f0*/  SEL R73, R73, RZ, P0 ;  /* 0x000000ff49497207 */ /* 0x000fe40000000000 */
[----:B------:R-:W-:Y:S01]  /*7200*/  SEL R31, R31, RZ, P1 ;  /* 0x000000ff1f1f7207 */ /* 0x000fe20000800000 */
[----:B------:R-:W-:Y:S10]  /*7210*/  @P2 BRA `(.L_x_127) ;  /* 0xffffffe8009c2947 */ /* 0x000ff4000383ffff */
[----:B------:R-:W-:Y:S05]  /*7220*/  EXIT ;  /* 0x000000000000794d */ /* 0x000fea0003800000 */
.L_x_20:
[----:B--2---:R2:W1:Y:S02]  /*7230*/  SYNCS.PHASECHK.TRANS64.TRYWAIT P0, [R2+URZ+0x2d0], R3 ;  /* 0x0002d003020075a7 */ /* 0x00446400080011ff */
[----:B-1----:R-:W-:Y:S05]  /*7240*/  @!P0 NANOSLEEP.SYNCS 0x989680 ;  /* 0x009896800000895d */ /* 0x002fea0003900000 */
[----:B------:R-:W1:Y:S02]  /*7250*/  @!P0 SYNCS.PHASECHK.TRANS64 P0, [R2+URZ+0x2d0], R3 ;  /* 0x0002d003020085a7 */ /* 0x000e6400080010ff */
[----:B-1----:R-:W-:Y:S05]  /*7260*/  @!P0 BRA `(.L_x_20) ;  /* 0xfffffffc00f08947 */ /* 0x002fea000383ffff */
[----:B------:R-:W-:Y:S05]  /*7270*/  BRA `(.L_x_128) ;  /* 0xffffffa400cc7947 */ /* 0x000fea000383ffff */
.L_x_23:
[----:B-1----:R-:W-:-:S07]  /*7280*/  MOV R2, UR33 ;  /* 0x0000002100027c02 */ /* 0x002fce0008000f00 */
.L_x_129:
[----:B-1----:R1:W2:Y:S02]  /*7290*/  SYNCS.PHASECHK.TRANS64.TRYWAIT P0, [R2+URZ+0x120], R4 ;  /* 0x00012004020075a7 */ /* 0x0022a400080011ff */
[----:B--2---:R-:W-:Y:S05]  /*72a0*/  @!P0 NANOSLEEP.SYNCS 0x989680 ;  /* 0x009896800000895d */ /* 0x004fea0003900000 */
[----:B------:R-:W2:Y:S02]  /*72b0*/  @!P0 SYNCS.PHASECHK.TRANS64 P0, [R2+URZ+0x120], R4 ;  /* 0x00012004020085a7 */ /* 0x000ea400080010ff */
[----:B--2---:R-:W-:Y:S05]  /*72c0*/  @!P0 BRA `(.L_x_129) ;  /* 0xfffffffc00f08947 */ /* 0x004fea000383ffff */
[----:B------:R-:W-:Y:S05]  /*72d0*/  BRA `(.L_x_22) ;  /* 0xffffffa8001c7947 */ /* 0x000fea000383ffff */
.L_x_29:
[----:B-1----:R-:W-:-:S07]  /*72e0*/  MOV R2, UR17 ;  /* 0x0000001100027c02 */ /* 0x002fce0008000f00 */
.L_x_130:
[----:B-1----:R1:W2:Y:S02]  /*72f0*/  SYNCS.PHASECHK.TRANS64.TRYWAIT P0, [R2+URZ+0x120], R4 ;  /* 0x00012004020075a7 */ /* 0x0022a400080011ff */
[----:B--2---:R-:W-:Y:S05]  /*7300*/  @!P0 NANOSLEEP.SYNCS 0x989680 ;  /* 0x009896800000895d */ /* 0x004fea0003900000 */
[----:B------:R-:W2:Y:S02]  /*7310*/  @!P0 SYNCS.PHASECHK.TRANS64 P0, [R2+URZ+0x120], R4 ;  /* 0x00012004020085a7 */ /* 0x000ea400080010ff */
[----:B--2---:R-:W-:Y:S05]  /*7320*/  @!P0 BRA `(.L_x_130) ;  /* 0xfffffffc00f08947 */ /* 0x004fea000383ffff */
[----:B------:R-:W-:Y:S05]  /*7330*/  BRA `(.L_x_28) ;  /* 0xffffffa800c47947 */ /* 0x000fea000383ffff */
.L_x_33:
[----:B-1----:R1:W2:Y:S02]  /*7340*/  SYNCS.PHASECHK.TRANS64.TRYWAIT P0, [R2+URZ+0x260], R3 ;  /* 0x00026003020075a7 */ /* 0x0022a400080011ff */
[----:B--2---:R-:W-:Y:S05]  /*7350*/  @!P0 NANOSLEEP.SYNCS 0x989680 ;  /* 0x009896800000895d */ /* 0x004fea0003900000 */
[----:B------:R-:W2:Y:S02]  /*7360*/  @!P0 SYNCS.PHASECHK.TRANS64 P0, [R2+URZ+0x260], R3 ;  /* 0x00026003020085a7 */ /* 0x000ea400080010ff */
[----:B--2---:R-:W-:Y:S05]  /*7370*/  @!P0 BRA `(.L_x_33) ;  /* 0xfffffffc00f08947 */ /* 0x004fea000383ffff */
[----:B------:R-:W-:Y:S05]  /*7380*/  BRA `(.L_x_131) ;  /* 0xffffffac00547947 */ /* 0x000fea000383ffff */
.L_x_37:
[----:B----4-:R-:W-:-:S07]  /*7390*/  MOV R0, UR5 ;  /* 0x0000000500007c02 */ /* 0x010fce0008000f00 */
.L_x_132:
[----:B-1----:R1:W2:Y:S02]  /*73a0*/  SYNCS.PHASECHK.TRANS64.TRYWAIT P0, [R0+URZ], R2 ;  /* 0x00000002000075a7 */ /* 0x0022a400080011ff */
[----:B--2---:R-:W-:Y:S05]  /*73b0*/  @!P0 NANOSLEEP.SYNCS 0x989680 ;  /* 0x009896800000895d */ /* 0x004fea0003900000 */
[----:B------:R-:W2:Y:S02]  /*73c0*/  @!P0 SYNCS.PHASECHK.TRANS64 P0, [R0+URZ], R2 ;  /* 0x00000002000085a7 */ /* 0x000ea400080010ff */
[----:B--2---:R-:W-:Y:S05]  /*73d0*/  @!P0 BRA `(.L_x_132) ;  /* 0xfffffffc00f08947 */ /* 0x004fea000383ffff */
[----:B------:R-:W-:Y:S05]  /*73e0*/  BRA `(.L_x_133) ;  /* 0xffffffb000c47947 */ /* 0x000fea000383ffff */
.L_x_38:
[----:B----4-:R-:W-:-:S07]  /*73f0*/  MOV R0, UR5 ;  /* 0x0000000500007c02 */ /* 0x010fce0008000f00 */
.L_x_134:
[----:B-1----:R1:W2:Y:S02]  /*7400*/  SYNCS.PHASECHK.TRANS64.TRYWAIT P0, [R0+URZ], R3 ;  /* 0x00000003000075a7 */ /* 0x0022a400080011ff */
[----:B--2---:R-:W-:Y:S05]  /*7410*/  @!P0 NANOSLEEP.SYNCS 0x989680 ;  /* 0x009896800000895d */ /* 0x004fea0003900000 */
[----:B------:R-:W2:Y:S02]  /*7420*/  @!P0 SYNCS.PHASECHK.TRANS64 P0, [R0+URZ], R3 ;  /* 0x00000003000085a7 */ /* 0x000ea400080010ff */
[----:B--2---:R-:W-:Y:S05]  /*7430*/  @!P0 BRA `(.L_x_134) ;  /* 0xfffffffc00f08947 */ /* 0x004fea000383ffff */
[----:B------:R-:W-:Y:S05]  /*7440*/  BRA `(.L_x_135) ;  /* 0xffffffb000d07947 */ /* 0x000fea000383ffff */
.L_x_39:
[----:B----4-:R-:W-:-:S07]  /*7450*/  MOV R0, UR5 ;  /* 0x0000000500007c02 */ /* 0x010fce0008000f00 */
.L_x_136:
[----:B-1----:R1:W2:Y:S02]  /*7460*/  SYNCS.PHASECHK.TRANS64.TRYWAIT P0, [R0+URZ], R3 ;  /* 0x00000003000075a7 */ /* 0x0022a400080011ff */
[----:B--2---:R-:W-:Y:S05]  /*7470*/  @!P0 NANOSLEEP.SYNCS 0x989680 ;  /* 0x009896800000895d */ /* 0x004fea0003900000 */
[----:B------:R-:W2:Y:S02]  /*7480*/  @!P0 SYNCS.PHASECHK.TRANS64 P0, [R0+URZ], R3 ;  /* 0x00000003000085a7 */ /* 0x000ea400080010ff */
[----:B--2---:R-:W-:Y:S05]  /*7490*/  @!P0 BRA `(.L_x_136) ;  /* 0xfffffffc00f08947 */ /* 0x004fea000383ffff */
[----:B------:R-:W-:Y:S05]  /*74a0*/  BRA `(.L_x_137) ;  /* 0xffffffb000dc7947 */ /* 0x000fea000383ffff */
.L_x_40:
[----:B----4-:R-:W-:-:S07]  /*74b0*/  MOV R0, UR5 ;  /* 0x0000000500007c02 */ /* 0x010fce0008000f00 */
.L_x_138:
[----:B-1----:R1:W2:Y:S02]  /*74c0*/  SYNCS.PHASECHK.TRANS64.TRYWAIT P0, [R0+URZ], R3 ;  /* 0x00000003000075a7 */ /* 0x0022a400080011ff */
[----:B--2---:R-:W-:Y:S05]  /*74d0*/  @!P0 NANOSLEEP.SYNCS 0x989680 ;  /* 0x009896800000895d */ /* 0x004fea0003900000 */
[----:B------:R-:W2:Y:S02]  /*74e0*/  @!P0 SYNCS.PHASECHK.TRANS64 P0, [R0+URZ], R3 ;  /* 0x00000003000085a7 */ /* 0x000ea400080010ff */
[----:B--2---:R-:W-:Y:S05]  /*74f0*/  @!P0 BRA `(.L_x_138) ;  /* 0xfffffffc00f08947 */ /* 0x004fea000383ffff */
[----:B------:R-:W-:Y:S05]  /*7500*/  BRA `(.L_x_139) ;  /* 0xffffffb000e87947 */ /* 0x000fea000383ffff */
.L_x_41:
[----:B----4-:R-:W-:-:S07]  /*7510*/  MOV R0, UR5 ;  /* 0x0000000500007c02 */ /* 0x010fce0008000f00 */
.L_x_140:
[----:B-1----:R1:W2:Y:S02]  /*7520*/  SYNCS.PHASECHK.TRANS64.TRYWAIT P0, [R0+URZ], R3 ;  /* 0x00000003000075a7 */ /* 0x0022a400080011ff */
[----:B--2---:R-:W-:Y:S05]  /*7530*/  @!P0 NANOSLEEP.SYNCS 0x989680 ;  /* 0x009896800000895d */ /* 0x004fea0003900000 */
[----:B------:R-:W2:Y:S02]  /*7540*/  @!P0 SYNCS.PHASECHK.TRANS64 P0, [R0+URZ], R3 ;  /* 0x00000003000085a7 */ /* 0x000ea400080010ff */
[----:B--2---:R-:W-:Y:S05]  /*7550*/  @!P0 BRA `(.L_x_140) ;  /* 0xfffffffc00f08947 */ /* 0x004fea000383ffff */
[----:B------:R-:W-:Y:S05]  /*7560*/  BRA `(.L_x_141) ;  /* 0xffffffb000f47947 */ /* 0x000fea000383ffff */
.L_x_42:
[----:B----4-:R-:W-:-:S07]  /*7570*/  MOV R0, UR5 ;  /* 0x0000000500007c02 */ /* 0x010fce0008000f00 */
.L_x_142:
[----:B-1----:R1:W2:Y:S02]  /*7580*/  SYNCS.PHASECHK.TRANS64.TRYWAIT P0, [R0+URZ], R3 ;  /* 0x00000003000075a7 */ /* 0x0022a400080011ff */
[----:B--2---:R-:W-:Y:S05]  /*7590*/  @!P0 NANOSLEEP.SYNCS 0x989680 ;  /* 0x009896800000895d */ /* 0x004fea0003900000 */
[----:B------:R-:W2:Y:S02]  /*75a0*/  @!P0 SYNCS.PHASECHK.TRANS64 P0, [R0+URZ], R3 ;  /* 0x00000003000085a7 */ /* 0x000ea400080010ff */
[----:B--2---:R-:W-:Y:S05]  /*75b0*/  @!P0 BRA `(.L_x_142) ;  /* 0xfffffffc00f08947 */ /* 0x004fea000383ffff */
[----:B------:R-:W-:Y:S05]  /*75c0*/  BRA `(.L_x_143) ;  /* 0xffffffb400007947 */ /* 0x000fea000383ffff */
.L_x_43:
[----:B----4-:R-:W-:-:S07]  /*75d0*/  MOV R0, UR5 ;  /* 0x0000000500007c02 */ /* 0x010fce0008000f00 */
.L_x_144:
[----:B-1----:R1:W2:Y:S02]  /*75e0*/  SYNCS.PHASECHK.TRANS64.TRYWAIT P0, [R0+URZ], R3 ;  /* 0x00000003000075a7 */ /* 0x0022a400080011ff */
[----:B--2---:R-:W-:Y:S05]  /*75f0*/  @!P0 NANOSLEEP.SYNCS 0x989680 ;  /* 0x009896800000895d */ /* 0x004fea0003900000 */
[----:B------:R-:W2:Y:S02]  /*7600*/  @!P0 SYNCS.PHASECHK.TRANS64 P0, [R0+URZ], R3 ;  /* 0x00000003000085a7 */ /* 0x000ea400080010ff */
[----:B--2---:R-:W-:Y:S05]  /*7610*/  @!P0 BRA `(.L_x_144) ;  /* 0xfffffffc00f08947 */ /* 0x004fea000383ffff */
[----:B------:R-:W-:Y:S05]  /*7620*/  BRA `(.L_x_145) ;  /* 0xffffffb4000c7947 */ /* 0x000fea000383ffff */
.L_x_44:
[----:B----4-:R-:W-:-:S07]  /*7630*/  MOV R0, UR5 ;  /* 0x0000000500007c02 */ /* 0x010fce0008000f00 */
.L_x_146:
[----:B-1----:R1:W2:Y:S02]  /*7640*/  SYNCS.PHASECHK.TRANS64.TRYWAIT P0, [R0+URZ], R3 ;  /* 0x00000003000075a7 */ /* 0x0022a400080011ff */
[----:B--2---:R-:W-:Y:S05]  /*7650*/  @!P0 NANOSLEEP.SYNCS 0x989680 ;  /* 0x009896800000895d */ /* 0x004fea0003900000 */
[----:B------:R-:W2:Y:S02]  /*7660*/  @!P0 SYNCS.PHASECHK.TRANS64 P0, [R0+URZ], R3 ;  /* 0x00000003000085a7 */ /* 0x000ea400080010ff */
[----:B--2---:R-:W-:Y:S05]  /*7670*/  @!P0 BRA `(.L_x_146) ;  /* 0xfffffffc00f08947 */ /* 0x004fea000383ffff */
[----:B------:R-:W-:Y:S05]  /*7680*/  BRA `(.L_x_147) ;  /* 0xffffffb400187947 */ /* 0x000fea000383ffff */
.L_x_45:
[----:B----4-:R-:W-:-:S07]  /*7690*/  MOV R0, UR5 ;  /* 0x0000000500007c02 */ /* 0x010fce0008000f00 */
.L_x_148:
[----:B-1----:R1:W2:Y:S02]  /*76a0*/  SYNCS.PHASECHK.TRANS64.TRYWAIT P0, [R0+URZ], R3 ;  /* 0x00000003000075a7 */ /* 0x0022a400080011ff */
[----:B--2---:R-:W-:Y:S05]  /*76b0*/  @!P0 NANOSLEEP.SYNCS 0x989680 ;  /* 0x009896800000895d */ /* 0x004fea0003900000 */
[----:B------:R-:W2:Y:S02]  /*76c0*/  @!P0 SYNCS.PHASECHK.TRANS64 P0, [R0+URZ], R3 ;  /* 0x00000003000085a7 */ /* 0x000ea400080010ff */
[----:B--2---:R-:W-:Y:S05]  /*76d0*/  @!P0 BRA `(.L_x_148) ;  /* 0xfffffffc00f08947 */ /* 0x004fea000383ffff */
[----:B------:R-:W-:Y:S05]  /*76e0*/  BRA `(.L_x_149) ;  /* 0xffffffb400247947 */ /* 0x000fea000383ffff */
.L_x_46:
[----:B----4-:R-:W-:-:S07]  /*76f0*/  MOV R0, UR5 ;  /* 0x0000000500007c02 */ /* 0x010fce0008000f00 */
.L_x_150:
[----:B-1----:R1:W2:Y:S02]  /*7700*/  SYNCS.PHASECHK.TRANS64.TRYWAIT P0, [R0+URZ], R3 ;  /* 0x00000003000075a7 */ /* 0x0022a400080011ff */
[----:B--2---:R-:W-:Y:S05]  /*7710*/  @!P0 NANOSLEEP.SYNCS 0x989680 ;  /* 0x009896800000895d */ /* 0x004fea0003900000 */
[----:B------:R-:W2:Y:S02]  /*7720*/  @!P0 SYNCS.PHASECHK.TRANS64 P0, [R0+URZ], R3 ;  /* 0x00000003000085a7 */ /* 0x000ea400080010ff */
[----:B--2---:R-:W-:Y:S05]  /*7730*/  @!P0 BRA `(.L_x_150) ;  /* 0xfffffffc00f08947 */ /* 0x004fea000383ffff */
[----:B------:R-:W-:Y:S05]  /*7740*/  BRA `(.L_x_151) ;  /* 0xffffffb400307947 */ /* 0x000fea000383ffff */
.L_x_47:
[----:B----4-:R-:W-:-:S07]  /*7750*/  MOV R0, UR5 ;  /* 0x0000000500007c02 */ /* 0x010fce0008000f00 */
.L_x_152:
[----:B-1----:R1:W2:Y:S02]  /*7760*/  SYNCS.PHASECHK.TRANS64.TRYWAIT P0, [R0+URZ], R3 ;  /* 0x00000003000075a7 */ /* 0x0022a400080011ff */
[----:B--2---:R-:W-:Y:S05]  /*7770*/  @!P0 NANOSLEEP.SYNCS 0x989680 ;  /* 0x009896800000895d */ /* 0x004fea0003900000 */
[----:B------:R-:W2:Y:S02]  /*7780*/  @!P0 SYNCS.PHASECHK.TRANS64 P0, [R0+URZ], R3 ;  /* 0x00000003000085a7 */ /* 0x000ea400080010ff */
[----:B--2---:R-:W-:Y:S05]  /*7790*/  @!P0 BRA `(.L_x_152) ;  /* 0xfffffffc00f08947 */ /* 0x004fea000383ffff */
[----:B------:R-:W-:Y:S05]  /*77a0*/  BRA `(.L_x_153) ;  /* 0xffffffb4003c7947 */ /* 0x000fea000383ffff */
.L_x_48:
[----:B----4-:R-:W-:-:S07]  /*77b0*/  MOV R0, UR5 ;  /* 0x0000000500007c02 */ /* 0x010fce0008000f00 */
.L_x_154:
[----:B-1----:R1:W2:Y:S02]  /*77c0*/  SYNCS.PHASECHK.TRANS64.TRYWAIT P0, [R0+URZ], R3 ;  /* 0x00000003000075a7 */ /* 0x0022a400080011ff */
[----:B--2---:R-:W-:Y:S05]  /*77d0*/  @!P0 NANOSLEEP.SYNCS 0x989680 ;  /* 0x009896800000895d */ /* 0x004fea0003900000 */
[----:B------:R-:W2:Y:S02]  /*77e0*/  @!P0 SYNCS.PHASECHK.TRANS64 P0, [R0+URZ], R3 ;  /* 0x00000003000085a7 */ /* 0x000ea400080010ff */
[----:B--2---:R-:W-:Y:S05]  /*77f0*/  @!P0 BRA `(.L_x_154) ;  /* 0xfffffffc00f08947 */ /* 0x004fea000383ffff */
[----:B------:R-:W-:Y:S05]  /*7800*/  BRA `(.L_x_155) ;  /* 0xffffffb400487947 */ /* 0x000fea000383ffff */
.L_x_49:
[----:B----4-:R-:W-:-:S07]  /*7810*/  MOV R0, UR5 ;  /* 0x0000000500007c02 */ /* 0x010fce0008000f00 */
.L_x_156:
[----:B-1----:R1:W2:Y:S02]  /*7820*/  SYNCS.PHASECHK.TRANS64.TRYWAIT P0, [R0+URZ], R3 ;  /* 0x00000003000075a7 */ /* 0x0022a400080011ff */
[----:B--2---:R-:W-:Y:S05]  /*7830*/  @!P0 NANOSLEEP.SYNCS 0x989680 ;  /* 0x009896800000895d */ /* 0x004fea0003900000 */
[----:B------:R-:W2:Y:S02]  /*7840*/  @!P0 SYNCS.PHASECHK.TRANS64 P0, [R0+URZ], R3 ;  /* 0x00000003000085a7 */ /* 0x000ea400080010ff */
[----:B--2---:R-:W-:Y:S05]  /*7850*/  @!P0 BRA `(.L_x_156) ;  /* 0xfffffffc00f08947 */ /* 0x004fea000383ffff */
[----:B------:R-:W-:Y:S05]  /*7860*/  BRA `(.L_x_157) ;  /* 0xffffffb400547947 */ /* 0x000fea000383ffff */
.L_x_50:
[----:B----4-:R-:W-:-:S07]  /*7870*/  MOV R0, UR5 ;  /* 0x0000000500007c02 */ /* 0x010fce0008000f00 */
.L_x_158:
[----:B-1----:R1:W2:Y:S02]  /*7880*/  SYNCS.PHASECHK.TRANS64.TRYWAIT P0, [R0+URZ], R3 ;  /* 0x00000003000075a7 */ /* 0x0022a400080011ff */
[----:B--2---:R-:W-:Y:S05]  /*7890*/  @!P0 NANOSLEEP.SYNCS 0x989680 ;  /* 0x009896800000895d */ /* 0x004fea0003900000 */
[----:B------:R-:W2:Y:S02]  /*78a0*/  @!P0 SYNCS.PHASECHK.TRANS64 P0, [R0+URZ], R3 ;  /* 0x00000003000085a7 */ /* 0x000ea400080010ff */
[----:B--2---:R-:W-:Y:S05]  /*78b0*/  @!P0 BRA `(.L_x_158) ;  /* 0xfffffffc00f08947 */ /* 0x004fea000383ffff */
[----:B------:R-:W-:Y:S05]  /*78c0*/  BRA `(.L_x_159) ;  /* 0xffffffb400607947 */ /* 0x000fea000383ffff */
.L_x_51:
[----:B----4-:R-:W-:-:S07]  /*78d0*/  MOV R0, UR5 ;  /* 0x0000000500007c02 */ /* 0x010fce0008000f00 */
.L_x_160:
[----:B-1----:R1:W2:Y:S02]  /*78e0*/  SYNCS.PHASECHK.TRANS64.TRYWAIT P0, [R0+URZ], R3 ;  /* 0x00000003000075a7 */ /* 0x0022a400080011ff */
[----:B--2---:R-:W-:Y:S05]  /*78f0*/  @!P0 NANOSLEEP.SYNCS 0x989680 ;  /* 0x009896800000895d */ /* 0x004fea0003900000 */
[----:B------:R-:W2:Y:S02]  /*7900*/  @!P0 SYNCS.PHASECHK.TRANS64 P0, [R0+URZ], R3 ;  /* 0x00000003000085a7 */ /* 0x000ea400080010ff */
[----:B--2---:R-:W-:Y:S05]  /*7910*/  @!P0 BRA `(.L_x_160) ;  /* 0xfffffffc00f08947 */ /* 0x004fea000383ffff */
[----:B------:R-:W-:Y:S05]  /*7920*/  BRA `(.L_x_161) ;  /* 0xffffffb4006c7947 */ /* 0x000fea000383ffff */
.L_x_52:
[----:B----4-:R-:W-:-:S07]  /*7930*/  MOV R0, UR5 ;  /* 0x0000000500007c02 */ /* 0x010fce0008000f00 */
.L_x_162:
[----:B-1----:R1:W2:Y:S02]  /*7940*/  SYNCS.PHASECHK.TRANS64.TRYWAIT P0, [R0+URZ], R3 ;  /* 0x00000003000075a7 */ /* 0x0022a400080011ff */
[----:B--2---:R-:W-:Y:S05]  /*7950*/  @!P0 NANOSLEEP.SYNCS 0x989680 ;  /* 0x009896800000895d */ /* 0x004fea0003900000 */
[----:B------:R-:W2:Y:S02]  /*7960*/  @!P0 SYNCS.PHASECHK.TRANS64 P0, [R0+URZ], R3 ;  /* 0x00000003000085a7 */ /* 0x000ea400080010ff */
[----:B--2---:R-:W-:Y:S05]  /*7970*/  @!P0 BRA `(.L_x_162) ;  /* 0xfffffffc00f08947 */ /* 0x004fea000383ffff */
[----:B------:R-:W-:Y:S05]  /*7980*/  BRA `(.L_x_163) ;  /* 0xffffffb400787947 */ /* 0x000fea000383ffff */
.L_x_53:
[----:B----4-:R-:W-:-:S07]  /*7990*/  MOV R0, UR5 ;  /* 0x0000000500007c02 */ /* 0x010fce0008000f00 */
.L_x_164:
[----:B-1----:R1:W2:Y:S02]  /*79a0*/  SYNCS.PHASECHK.TRANS64.TRYWAIT P0, [R0+URZ], R3 ;  /* 0x00000003000075a7 */ /* 0x0022a400080011ff */
[----:B--2---:R-:W-:Y:S05]  /*79b0*/  @!P0 NANOSLEEP.SYNCS 0x989680 ;  /* 0x009896800000895d */ /* 0x004fea0003900000 */
[----:B------:R-:W2:Y:S02]  /*79c0*/  @!P0 SYNCS.PHASECHK.TRANS64 P0, [R0+URZ], R3 ;  /* 0x00000003000085a7 */ /* 0x000ea400080010ff */
[----:B--2---:R-:W-:Y:S05]  /*79d0*/  @!P0 BRA `(.L_x_164) ;  /* 0xfffffffc00f08947 */ /* 0x004fea000383ffff */
[----:B------:R-:W-:Y:S05]  /*79e0*/  BRA `(.L_x_165) ;  /* 0xffffffb400847947 */ /* 0x000fea000383ffff */
.L_x_54:
[----:B----4-:R-:W-:-:S07]  /*79f0*/  MOV R0, UR5 ;  /* 0x0000000500007c02 */ /* 0x010fce0008000f00 */
.L_x_166:
[----:B-1----:R1:W2:Y:S02]  /*7a00*/  SYNCS.PHASECHK.TRANS64.TRYWAIT P0, [R0+URZ], R3 ;  /* 0x00000003000075a7 */ /* 0x0022a400080011ff */
[----:B--2---:R-:W-:Y:S05]  /*7a10*/  @!P0 NANOSLEEP.SYNCS 0x989680 ;  /* 0x009896800000895d */ /* 0x004fea0003900000 */
[----:B------:R-:W2:Y:S02]  /*7a20*/  @!P0 SYNCS.PHASECHK.TRANS64 P0, [R0+URZ], R3 ;  /* 0x00000003000085a7 */ /* 0x000ea400080010ff */
[----:B--2---:R-:W-:Y:S05]  /*7a30*/  @!P0 BRA `(.L_x_166) ;  /* 0xfffffffc00f08947 */ /* 0x004fea000383ffff */
[----:B------:R-:W-:Y:S05]  /*7a40*/  BRA `(.L_x_167) ;  /* 0xffffffb400907947 */ /* 0x000fea000383ffff */
.L_x_55:
[----:B----4-:R-:W-:-:S07]  /*7a50*/  MOV R0, UR5 ;  /* 0x0000000500007c02 */ /* 0x010fce0008000f00 */
.L_x_168:
[----:B-1----:R1:W2:Y:S02]  /*7a60*/  SYNCS.PHASECHK.TRANS64.TRYWAIT P0, [R0+URZ], R3 ;  /* 0x00000003000075a7 */ /* 0x0022a400080011ff */
[----:B--2---:R-:W-:Y:S05]  /*7a70*/  @!P0 NANOSLEEP.SYNCS 0x989680 ;  /* 0x009896800000895d */ /* 0x004fea0003900000 */
[----:B------:R-:W2:Y:S02]  /*7a80*/  @!P0 SYNCS.PHASECHK.TRANS64 P0, [R0+URZ], R3 ;  /* 0x00000003000085a7 */ /* 0x000ea400080010ff */
[----:B--2---:R-:W-:Y:S05]  /*7a90*/  @!P0 BRA `(.L_x_168) ;  /* 0xfffffffc00f08947 */ /* 0x004fea000383ffff */
[----:B------:R-:W-:Y:S05]  /*7aa0*/  BRA `(.L_x_169) ;  /* 0xffffffb4009c7947 */ /* 0x000fea000383ffff */
.L_x_56:
[----:B----4-:R-:W-:-:S07]  /*7ab0*/  MOV R0, UR5 ;  /* 0x0000000500007c02 */ /* 0x010fce0008000f00 */
.L_x_170:
[----:B-1----:R1:W2:Y:S02]  /*7ac0*/  SYNCS.PHASECHK.TRANS64.TRYWAIT P0, [R0+URZ], R3 ;  /* 0x00000003000075a7 */ /* 0x0022a400080011ff */
[----:B--2---:R-:W-:Y:S05]  /*7ad0*/  @!P0 NANOSLEEP.SYNCS 0x989680 ;  /* 0x009896800000895d */ /* 0x004fea0003900000 */
[----:B------:R-:W2:Y:S02]  /*7ae0*/  @!P0 SYNCS.PHASECHK.TRANS64 P0, [R0+URZ], R3 ;  /* 0x00000003000085a7 */ /* 0x000ea400080010ff */
[----:B--2---:R-:W-:Y:S05]  /*7af0*/  @!P0 BRA `(.L_x_170) ;  /* 0xfffffffc00f08947 */ /* 0x004fea000383ffff */
[----:B------:R-:W-:Y:S05]  /*7b00*/  BRA `(.L_x_171) ;  /* 0xffffffb400a87947 */ /* 0x000fea000383ffff */
.L_x_57:
[----:B----4-:R-:W-:-:S07]  /*7b10*/  MOV R0, UR5 ;  /* 0x0000000500007c02 */ /* 0x010fce0008000f00 */
.L_x_172:
[----:B-1----:R1:W2:Y:S02]  /*7b20*/  SYNCS.PHASECHK.TRANS64.TRYWAIT P0, [R0+URZ], R3 ;  /* 0x00000003000075a7 */ /* 0x0022a400080011ff */
[----:B--2---:R-:W-:Y:S05]  /*7b30*/  @!P0 NANOSLEEP.SYNCS 0x989680 ;  /* 0x009896800000895d */ /* 0x004fea0003900000 */
[----:B------:R-:W2:Y:S02]  /*7b40*/  @!P0 SYNCS.PHASECHK.TRANS64 P0, [R0+URZ], R3 ;  /* 0x00000003000085a7 */ /* 0x000ea400080010ff */
[----:B--2---:R-:W-:Y:S05]  /*7b50*/  @!P0 BRA `(.L_x_172) ;  /* 0xfffffffc00f08947 */ /* 0x004fea000383ffff */
[----:B------:R-:W-:Y:S05]  /*7b60*/  BRA `(.L_x_173) ;  /* 0xffffffb400b47947 */ /* 0x000fea000383ffff */
.L_x_58:
[----:B----4-:R-:W-:-:S07]  /*7b70*/  MOV R0, UR5 ;  /* 0x0000000500007c02 */ /* 0x010fce0008000f00 */
.L_x_174:
[----:B-1----:R1:W2:Y:S02]  /*7b80*/  SYNCS.PHASECHK.TRANS64.TRYWAIT P0, [R0+URZ], R3 ;  /* 0x00000003000075a7 */ /* 0x0022a400080011ff */
[----:B--2---:R-:W-:Y:S05]  /*7b90*/  @!P0 NANOSLEEP.SYNCS 0x989680 ;  /* 0x009896800000895d */ /* 0x004fea0003900000 */
[----:B------:R-:W2:Y:S02]  /*7ba0*/  @!P0 SYNCS.PHASECHK.TRANS64 P0, [R0+URZ], R3 ;  /* 0x00000003000085a7 */ /* 0x000ea400080010ff */
[----:B--2---:R-:W-:Y:S05]  /*7bb0*/  @!P0 BRA `(.L_x_174) ;  /* 0xfffffffc00f08947 */ /* 0x004fea000383ffff */
[----:B------:R-:W-:Y:S05]  /*7bc0*/  BRA `(.L_x_175) ;  /* 0xffffffb400c07947 */ /* 0x000fea000383ffff */
.L_x_59:
[----:B----4-:R-:W-:-:S07]  /*7bd0*/  MOV R0, UR5 ;  /* 0x0000000500007c02 */ /* 0x010fce0008000f00 */
.L_x_176:
[----:B-1----:R1:W2:Y:S02]  /*7be0*/  SYNCS.PHASECHK.TRANS64.TRYWAIT P0, [R0+URZ], R3 ;  /* 0x00000003000075a7 */ /* 0x0022a400080011ff */
[----:B--2---:R-:W-:Y:S05]  /*7bf0*/  @!P0 NANOSLEEP.SYNCS 0x989680 ;  /* 0x009896800000895d */ /* 0x004fea0003900000 */
[----:B------:R-:W2:Y:S02]  /*7c00*/  @!P0 SYNCS.PHASECHK.TRANS64 P0, [R0+URZ], R3 ;  /* 0x00000003000085a7 */ /* 0x000ea400080010ff */
[----:B--2---:R-:W-:Y:S05]  /*7c10*/  @!P0 BRA `(.L_x_176) ;  /* 0xfffffffc00f08947 */ /* 0x004fea000383ffff */
[----:B------:R-:W-:Y:S05]  /*7c20*/  BRA `(.L_x_177) ;  /* 0xffffffb400cc7947 */ /* 0x000fea000383ffff */
.L_x_60:
[----:B----4-:R-:W-:-:S07]  /*7c30*/  MOV R0, UR5 ;  /* 0x0000000500007c02 */ /* 0x010fce0008000f00 */
.L_x_178:
[----:B-1----:R1:W2:Y:S02]  /*7c40*/  SYNCS.PHASECHK.TRANS64.TRYWAIT P0, [R0+URZ], R3 ;  /* 0x00000003000075a7 */ /* 0x0022a400080011ff */
[----:B--2---:R-:W-:Y:S05]  /*7c50*/  @!P0 NANOSLEEP.SYNCS 0x989680 ;  /* 0x009896800000895d */ /* 0x004fea0003900000 */
[----:B------:R-:W2:Y:S02]  /*7c60*/  @!P0 SYNCS.PHASECHK.TRANS64 P0, [R0+URZ], R3 ;  /* 0x00000003000085a7 */ /* 0x000ea400080010ff */
[----:B--2---:R-:W-:Y:S05]  /*7c70*/  @!P0 BRA `(.L_x_178) ;  /* 0xfffffffc00f08947 */ /* 0x004fea000383ffff */
[----:B------:R-:W-:Y:S05]  /*7c80*/  BRA `(.L_x_179) ;  /* 0xffffffb400d87947 */ /* 0x000fea000383ffff */
.L_x_61:
[----:B----4-:R-:W-:-:S07]  /*7c90*/  MOV R0, UR5 ;  /* 0x0000000500007c02 */ /* 0x010fce0008000f00 */
.L_x_180:
[----:B-1----:R1:W2:Y:S02]  /*7ca0*/  SYNCS.PHASECHK.TRANS64.TRYWAIT P0, [R0+URZ], R3 ;  /* 0x00000003000075a7 */ /* 0x0022a400080011ff */
[----:B--2---:R-:W-:Y:S05]  /*7cb0*/  @!P0 NANOSLEEP.SYNCS 0x989680 ;  /* 0x009896800000895d */ /* 0x004fea0003900000 */
[----:B------:R-:W2:Y:S02]  /*7cc0*/  @!P0 SYNCS.PHASECHK.TRANS64 P0, [R0+URZ], R3 ;  /* 0x00000003000085a7 */ /* 0x000ea400080010ff */
[----:B--2---:R-:W-:Y:S05]  /*7cd0*/  @!P0 BRA `(.L_x_180) ;  /* 0xfffffffc00f08947 */ /* 0x004fea000383ffff */
[----:B------:R-:W-:Y:S05]  /*7ce0*/  BRA `(.L_x_181) ;  /* 0xffffffb400e47947 */ /* 0x000fea000383ffff */
.L_x_62:
[----:B----4-:R-:W-:-:S07]  /*7cf0*/  MOV R0, UR5 ;  /* 0x0000000500007c02 */ /* 0x010fce0008000f00 */
.L_x_182:
[----:B-1----:R1:W2:Y:S02]  /*7d00*/  SYNCS.PHASECHK.TRANS64.TRYWAIT P0, [R0+URZ], R3 ;  /* 0x00000003000075a7 */ /* 0x0022a400080011ff */
[----:B--2---:R-:W-:Y:S05]  /*7d10*/  @!P0 NANOSLEEP.SYNCS 0x989680 ;  /* 0x009896800000895d */ /* 0x004fea0003900000 */
[----:B------:R-:W2:Y:S02]  /*7d20*/  @!P0 SYNCS.PHASECHK.TRANS64 P0, [R0+URZ], R3 ;  /* 0x00000003000085a7 */ /* 0x000ea400080010ff */
[----:B--2---:R-:W-:Y:S05]  /*7d30*/  @!P0 BRA `(.L_x_182) ;  /* 0xfffffffc00f08947 */ /* 0x004fea000383ffff */
[----:B------:R-:W-:Y:S05]  /*7d40*/  BRA `(.L_x_183) ;  /* 0xffffffb400f07947 */ /* 0x000fea000383ffff */
.L_x_63:
[----:B----4-:R-:W-:-:S07]  /*7d50*/  MOV R0, UR5 ;  /* 0x0000000500007c02 */ /* 0x010fce0008000f00 */
.L_x_184:
[----:B-1----:R1:W2:Y:S02]  /*7d60*/  SYNCS.PHASECHK.TRANS64.TRYWAIT P0, [R0+URZ], R3 ;  /* 0x00000003000075a7 */ /* 0x0022a400080011ff */
[----:B--2---:R-:W-:Y:S05]  /*7d70*/  @!P0 NANOSLEEP.SYNCS 0x989680 ;  /* 0x009896800000895d */ /* 0x004fea0003900000 */
[----:B------:R-:W2:Y:S02]  /*7d80*/  @!P0 SYNCS.PHASECHK.TRANS64 P0, [R0+URZ], R3 ;  /* 0x00000003000085a7 */ /* 0x000ea400080010ff */
[----:B--2---:R-:W-:Y:S05]  /*7d90*/  @!P0 BRA `(.L_x_184) ;  /* 0xfffffffc00f08947 */ /* 0x004fea000383ffff */
[----:B------:R-:W-:Y:S05]  /*7da0*/  BRA `(.L_x_185) ;  /* 0xffffffb400fc7947 */ /* 0x000fea000383ffff */
.L_x_64:
[----:B----4-:R-:W-:-:S07]  /*7db0*/  MOV R0, UR5 ;  /* 0x0000000500007c02 */ /* 0x010fce0008000f00 */
.L_x_186:
[----:B-1----:R1:W2:Y:S02]  /*7dc0*/  SYNCS.PHASECHK.TRANS64.TRYWAIT P0, [R0+URZ], R3 ;  /* 0x00000003000075a7 */ /* 0x0022a400080011ff */
[----:B--2---:R-:W-:Y:S05]  /*7dd0*/  @!P0 NANOSLEEP.SYNCS 0x989680 ;  /* 0x009896800000895d */ /* 0x004fea0003900000 */
[----:B------:R-:W2:Y:S02]  /*7de0*/  @!P0 SYNCS.PHASECHK.TRANS64 P0, [R0+URZ], R3 ;  /* 0x00000003000085a7 */ /* 0x000ea400080010ff */
[----:B--2---:R-:W-:Y:S05]  /*7df0*/  @!P0 BRA `(.L_x_186) ;  /* 0xfffffffc00f08947 */ /* 0x004fea000383ffff */
[----:B------:R-:W-:Y:S05]  /*7e00*/  BRA `(.L_x_187) ;  /* 0xffffffb800087947 */ /* 0x000fea000383ffff */
.L_x_65:
[----:B----4-:R-:W-:-:S07]  /*7e10*/  MOV R0, UR5 ;  /* 0x0000000500007c02 */ /* 0x010fce0008000f00 */
.L_x_188:
[----:B-1----:R1:W2:Y:S02]  /*7e20*/  SYNCS.PHASECHK.TRANS64.TRYWAIT P0, [R0+URZ], R3 ;  /* 0x00000003000075a7 */ /* 0x0022a400080011ff */
[----:B--2---:R-:W-:Y:S05]  /*7e30*/  @!P0 NANOSLEEP.SYNCS 0x989680 ;  /* 0x009896800000895d */ /* 0x004fea0003900000 */
[----:B------:R-:W2:Y:S02]  /*7e40*/  @!P0 SYNCS.PHASECHK.TRANS64 P0, [R0+URZ], R3 ;  /* 0x00000003000085a7 */ /* 0x000ea400080010ff */
[----:B--2---:R-:W-:Y:S05]  /*7e50*/  @!P0 BRA `(.L_x_188) ;  /* 0xfffffffc00f08947 */ /* 0x004fea000383ffff */
[----:B------:R-:W-:Y:S05]  /*7e60*/  BRA `(.L_x_189) ;  /* 0xffffffb800147947 */ /* 0x000fea000383ffff */
.L_x_66:
[----:B----4-:R-:W-:-:S07]  /*7e70*/  MOV R0, UR5 ;  /* 0x0000000500007c02 */ /* 0x010fce0008000f00 */
.L_x_190:
[----:B-1----:R1:W2:Y:S02]  /*7e80*/  SYNCS.PHASECHK.TRANS64.TRYWAIT P0, [R0+URZ], R3 ;  /* 0x00000003000075a7 */ /* 0x0022a400080011ff */
[----:B--2---:R-:W-:Y:S05]  /*7e90*/  @!P0 NANOSLEEP.SYNCS 0x989680 ;  /* 0x009896800000895d */ /* 0x004fea0003900000 */
[----:B------:R-:W2:Y:S02]  /*7ea0*/  @!P0 SYNCS.PHASECHK.TRANS64 P0, [R0+URZ], R3 ;  /* 0x00000003000085a7 */ /* 0x000ea400080010ff */
[----:B--2---:R-:W-:Y:S05]  /*7eb0*/  @!P0 BRA `(.L_x_190) ;  /* 0xfffffffc00f08947 */ /* 0x004fea000383ffff */
[----:B------:R-:W-:Y:S05]  /*7ec0*/  BRA `(.L_x_191) ;  /* 0xffffffb800207947 */ /* 0x000fea000383ffff */
.L_x_67:
[----:B----4-:R-:W-:-:S07]  /*7ed0*/  MOV R0, UR5 ;  /* 0x0000000500007c02 */ /* 0x010fce0008000f00 */
.L_x_192:
[----:B-1----:R1:W2:Y:S02]  /*7ee0*/  SYNCS.PHASECHK.TRANS64.TRYWAIT P0, [R0+URZ], R3 ;  /* 0x00000003000075a7 */ /* 0x0022a400080011ff */
[----:B--2---:R-:W-:Y:S05]  /*7ef0*/  @!P0 NANOSLEEP.SYNCS 0x989680 ;  /* 0x009896800000895d */ /* 0x004fea0003900000 */
[----:B------:R-:W2:Y:S02]  /*7f00*/  @!P0 SYNCS.PHASECHK.TRANS64 P0, [R0+URZ], R3 ;  /* 0x00000003000085a7 */ /* 0x000ea400080010ff */
[----:B--2---:R-:W-:Y:S05]  /*7f10*/  @!P0 BRA `(.L_x_192) ;  /* 0xfffffffc00f08947 */ /* 0x004fea000383ffff */
[----:B------:R-:W-:Y:S05]  /*7f20*/  BRA `(.L_x_193) ;  /* 0xffffffb8002c7947 */ /* 0x000fea000383ffff */
.L_x_68:
[----:B----4-:R-:W-:-:S07]  /*7f30*/  MOV R0, UR5 ;  /* 0x0000000500007c02 */ /* 0x010fce0008000f00 */
.L_x_194:
[----:B-1----:R1:W2:Y:S02]  /*7f40*/  SYNCS.PHASECHK.TRANS64.TRYWAIT P0, [R0+URZ], R3 ;  /* 0x00000003000075a7 */ /* 0x0022a400080011ff */
[----:B--2---:R-:W-:Y:S05]  /*7f50*/  @!P0 NANOSLEEP.SYNCS 0x989680 ;  /* 0x009896800000895d */ /* 0x004fea0003900000 */
[----:B------:R-:W2:Y:S02]  /*7f60*/  @!P0 SYNCS.PHASECHK.TRANS64 P0, [R0+URZ], R3 ;  /* 0x00000003000085a7 */ /* 0x000ea400080010ff */
[----:B--2---:R-:W-:Y:S05]  /*7f70*/  @!P0 BRA `(.L_x_194) ;  /* 0xfffffffc00f08947 */ /* 0x004fea000383ffff */
[----:B------:R-:W-:Y:S05]  /*7f80*/  BRA `(.L_x_195) ;  /* 0xffffffb800387947 */ /* 0x000fea000383ffff */
.L_x_69:
[----:B----4-:R-:W-:-:S07]  /*7f90*/  MOV R0, UR5 ;  /* 0x0000000500007c02 */ /* 0x010fce0008000f00 */
.L_x_196:
[----:B-1----:R1:W2:Y:S02]  /*7fa0*/  SYNCS.PHASECHK.TRANS64.TRYWAIT P0, [R0+URZ], R3 ;  /* 0x00000003000075a7 */ /* 0x0022a400080011ff */
[----:B--2---:R-:W-:Y:S05]  /*7fb0*/  @!P0 NANOSLEEP.SYNCS 0x989680 ;  /* 0x009896800000895d */ /* 0x004fea0003900000 */
[----:B------:R-:W2:Y:S02]  /*7fc0*/  @!P0 SYNCS.PHASECHK.TRANS64 P0, [R0+URZ], R3 ;  /* 0x00000003000085a7 */ /* 0x000ea400080010ff */
[----:B--2---:R-:W-:Y:S05]  /*7fd0*/  @!P0 BRA `(.L_x_196) ;  /* 0xfffffffc00f08947 */ /* 0x004fea000383ffff */
[----:B------:R-:W-:Y:S05]  /*7fe0*/  BRA `(.L_x_197) ;  /* 0xffffffb800447947 */ /* 0x000fea000383ffff */
.L_x_70:
[----:B----4-:R-:W-:-:S07]  /*7ff0*/  MOV R0, UR5 ;  /* 0x0000000500007c02 */ /* 0x010fce0008000f00 */
.L_x_198:
[----:B-1----:R1:W2:Y:S02]  /*8000*/  SYNCS.PHASECHK.TRANS64.TRYWAIT P0, [R0+URZ], R3 ;  /* 0x00000003000075a7 */ /* 0x0022a400080011ff */
[----:B--2---:R-:W-:Y:S05]  /*8010*/  @!P0 NANOSLEEP.SYNCS 0x989680 ;  /* 0x009896800000895d */ /* 0x004fea0003900000 */
[----:B------:R-:W2:Y:S02]  /*8020*/  @!P0 SYNCS.PHASECHK.TRANS64 P0, [R0+URZ], R3 ;  /* 0x00000003000085a7 */ /* 0x000ea400080010ff */
[----:B--2---:R-:W-:Y:S05]  /*8030*/  @!P0 BRA `(.L_x_198) ;  /* 0xfffffffc00f08947 */ /* 0x004fea000383ffff */
[----:B------:R-:W-:Y:S05]  /*8040*/  BRA `(.L_x_199) ;  /* 0xffffffb800507947 */ /* 0x000fea000383ffff */
.L_x_71:
[----:B----4-:R-:W-:-:S07]  /*8050*/  MOV R0, UR5 ;  /* 0x0000000500007c02 */ /* 0x010fce0008000f00 */
.L_x_200:
[----:B-1----:R1:W2:Y:S02]  /*8060*/  SYNCS.PHASECHK.TRANS64.TRYWAIT P0, [R0+URZ], R3 ;  /* 0x00000003000075a7 */ /* 0x0022a400080011ff */
[----:B--2---:R-:W-:Y:S05]  /*8070*/  @!P0 NANOSLEEP.SYNCS 0x989680 ;  /* 0x009896800000895d */ /* 0x004fea0003900000 */
[----:B------:R-:W2:Y:S02]  /*8080*/  @!P0 SYNCS.PHASECHK.TRANS64 P0, [R0+URZ], R3 ;  /* 0x00000003000085a7 */ /* 0x000ea400080010ff */
[----:B--2---:R-:W-:Y:S05]  /*8090*/  @!P0 BRA `(.L_x_200) ;  /* 0xfffffffc00f08947 */ /* 0x004fea000383ffff */
[----:B------:R-:W-:Y:S05]  /*80a0*/  BRA `(.L_x_201) ;  /* 0xffffffb8005c7947 */ /* 0x000fea000383ffff */
.L_x_74:
[----:B-1----:R1:W2:Y:S02]  /*80b0*/  SYNCS.PHASECHK.TRANS64.TRYWAIT P0, [R0+URZ+0x2c0], R4 ;  /* 0x0002c004000075a7 */ /* 0x0022a400080011ff */
[----:B--2---:R-:W-:Y:S05]  /*80c0*/  @!P0 NANOSLEEP.SYNCS 0x989680 ;  /* 0x009896800000895d */ /* 0x004fea0003900000 */
[----:B------:R-:W2:Y:S02]  /*80d0*/  @!P0 SYNCS.PHASECHK.TRANS64 P0, [R0+URZ+0x2c0], R4 ;  /* 0x0002c004000085a7 */ /* 0x000ea400080010ff */
[----:B--2---:R-:W-:Y:S05]  /*80e0*/  @!P0 BRA `(.L_x_74) ;  /* 0xfffffffc00f08947 */ /* 0x004fea000383ffff */
[----:B------:R-:W-:Y:S05]  /*80f0*/  BRA `(.L_x_202) ;  /* 0xffffffb800b87947 */ /* 0x000fea000383ffff */
.L_x_75:
[----:B------:R-:W-:-:S07]  /*8100*/  MOV R0, UR5 ;  /* 0x0000000500007c02 */ /* 0x000fce0008000f00 */
.L_x_203:
[----:B-1----:R1:W2:Y:S02]  /*8110*/  SYNCS.PHASECHK.TRANS64.TRYWAIT P0, [R0+URZ+0x270], R5 ;  /* 0x00027005000075a7 */ /* 0x0022a400080011ff */
[----:B--2---:R-:W-:Y:S05]  /*8120*/  @!P0 NANOSLEEP.SYNCS 0x989680 ;  /* 0x009896800000895d */ /* 0x004fea0003900000 */
[----:B------:R-:W2:Y:S02]  /*8130*/  @!P0 SYNCS.PHASECHK.TRANS64 P0, [R0+URZ+0x270], R5 ;  /* 0x00027005000085a7 */ /* 0x000ea400080010ff */
[----:B--2---:R-:W-:Y:S05]  /*8140*/  @!P0 BRA `(.L_x_203) ;  /* 0xfffffffc00f08947 */ /* 0x004fea000383ffff */
[----:B------:R-:W-:Y:S05]  /*8150*/  BRA `(.L_x_204) ;  /* 0xffffffb800c87947 */ /* 0x000fea000383ffff */
.L_x_76:
[----:B-1----:R1:W2:Y:S02]  /*8160*/  SYNCS.PHASECHK.TRANS64.TRYWAIT P1, [R0+URZ+0x260], R4 ;  /* 0x00026004000075a7 */ /* 0x0022a400080211ff */
[----:B--2---:R-:W-:Y:S05]  /*8170*/  @!P1 NANOSLEEP.SYNCS 0x989680 ;  /* 0x009896800000995d */ /* 0x004fea0003900000 */
[----:B------:R-:W2:Y:S02]  /*8180*/  @!P1 SYNCS.PHASECHK.TRANS64 P1, [R0+URZ+0x260], R4 ;  /* 0x00026004000095a7 */ /* 0x000ea400080210ff */
[----:B--2---:R-:W-:Y:S05]  /*8190*/  @!P1 BRA `(.L_x_76) ;  /* 0xfffffffc00f09947 */ /* 0x004fea000383ffff */
[----:B------:R-:W-:Y:S05]  /*81a0*/  BRA `(.L_x_205) ;  /* 0xffffffb800f87947 */ /* 0x000fea000383ffff */
.L_x_79:
[----:B------:R-:W-:-:S07]  /*81b0*/  MOV R0, UR5 ;  /* 0x0000000500007c02 */ /* 0x000fce0008000f00 */
.L_x_206:
[----:B-1----:R1:W2:Y:S02]  /*81c0*/  SYNCS.PHASECHK.TRANS64.TRYWAIT P0, [R0+URZ+0x270], R2 ;  /* 0x00027002000075a7 */ /* 0x0022a400080011ff */
[----:B--2---:R-:W-:Y:S05]  /*81d0*/  @!P0 NANOSLEEP.SYNCS 0x989680 ;  /* 0x009896800000895d */ /* 0x004fea0003900000 */
[----:B------:R-:W2:Y:S02]  /*81e0*/  @!P0 SYNCS.PHASECHK.TRANS64 P0, [R0+URZ+0x270], R2 ;  /* 0x00027002000085a7 */ /* 0x000ea400080010ff */
[----:B--2---:R-:W-:Y:S05]  /*81f0*/  @!P0 BRA `(.L_x_206) ;  /* 0xfffffffc00f08947 */ /* 0x004fea000383ffff */
[----:B------:R-:W-:Y:S05]  /*8200*/  BRA `(.L_x_78) ;  /* 0xffffffbc004c7947 */ /* 0x000fea000383ffff */
.L_x_86:
[----:B-1----:R1:W2:Y:S02]  /*8210*/  SYNCS.PHASECHK.TRANS64.TRYWAIT P1, [R0+URZ+0x260], R2 ;  /* 0x00026002000075a7 */ /* 0x0022a400080211ff */
[----:B--2---:R-:W-:Y:S05]  /*8220*/  @!P1 NANOSLEEP.SYNCS 0x989680 ;  /* 0x009896800000995d */ /* 0x004fea0003900000 */
[----:B------:R-:W2:Y:S02]  /*8230*/  @!P1 SYNCS.PHASECHK.TRANS64 P1, [R0+URZ+0x260], R2 ;  /* 0x00026002000095a7 */ /* 0x000ea400080210ff */
[----:B--2---:R-:W-:Y:S05]  /*8240*/  @!P1 BRA `(.L_x_86) ;  /* 0xfffffffc00f09947 */ /* 0x004fea000383ffff */
[----:B------:R-:W-:Y:S05]  /*8250*/  BRA `(.L_x_207) ;  /* 0xffffffc000ac7947 */ /* 0x000fea000383ffff */
.L_x_87:
[----:B------:R-:W-:-:S07]  /*8260*/  MOV R2, UR8 ;  /* 0x0000000800027c02 */ /* 0x000fce0008000f00 */
.L_x_208:
[----:B-1----:R1:W2:Y:S02]  /*8270*/  SYNCS.PHASECHK.TRANS64.TRYWAIT P0, [R2+URZ+0x2a0], R0 ;  /* 0x0002a000020075a7 */ /* 0x0022a400080011ff */
[----:B--2---:R-:W-:Y:S05]  /*8280*/  @!P0 NANOSLEEP.SYNCS 0x989680 ;  /* 0x009896800000895d */ /* 0x004fea0003900000 */
[----:B------:R-:W2:Y:S02]  /*8290*/  @!P0 SYNCS.PHASECHK.TRANS64 P0, [R2+URZ+0x2a0], R0 ;  /* 0x0002a000020085a7 */ /* 0x000ea400080010ff */
[----:B--2---:R-:W-:Y:S05]  /*82a0*/  @!P0 BRA `(.L_x_208) ;  /* 0xfffffffc00f08947 */ /* 0x004fea000383ffff */
[----:B------:R-:W-:Y:S05]  /*82b0*/  BRA `(.L_x_209) ;  /* 0xffffffc000fc7947 */ /* 0x000fea000383ffff */
.L_x_90:
[----:B------:R-:W-:Y:S07]  /*82c0*/  MOV R0, UR7 ;  /* 0x0000000700007c02 */ /* 0x000fee0008000f00 */
.L_x_210:
[----:B-1----:R1:W2:Y:S02]  /*82d0*/  SYNCS.PHASECHK.TRANS64.TRYWAIT P0, [R0+URZ], R2 ;  /* 0x00000002000075a7 */ /* 0x0022a400080011ff */
[----:B--2---:R-:W-:Y:S05]  /*82e0*/  @!P0 NANOSLEEP.SYNCS 0x989680 ;  /* 0x009896800000895d */ /* 0x004fea0003900000 */
[----:B------:R-:W2:Y:S02]  /*82f0*/  @!P0 SYNCS.PHASECHK.TRANS64 P0, [R0+URZ], R2 ;  /* 0x00000002000085a7 */ /* 0x000ea400080010ff */
[----:B--2---:R-:W-:Y:S05]  /*8300*/  @!P0 BRA `(.L_x_210) ;  /* 0xfffffffc00f08947 */ /* 0x004fea000383ffff */
[----:B------:R-:W-:Y:S05]  /*8310*/  BRA `(.L_x_89) ;  /* 0xffffffc400187947 */ /* 0x000fea000383ffff */
.L_x_93:
[----:B------:R-:W-:-:S07]  /*8320*/  MOV R0, UR5 ;  /* 0x0000000500007c02 */ /* 0x000fce0008000f00 */
.L_x_211:
[----:B--2---:R2:W3:Y:S02]  /*8330*/  SYNCS.PHASECHK.TRANS64.TRYWAIT P0, [R0+URZ], R2 ;  /* 0x00000002000075a7 */ /* 0x0044e400080011ff */
[----:B---3--:R-:W-:Y:S05]  /*8340*/  @!P0 NANOSLEEP.SYNCS 0x989680 ;  /* 0x009896800000895d */ /* 0x008fea0003900000 */
[----:B------:R-:W3:Y:S02]  /*8350*/  @!P0 SYNCS.PHASECHK.TRANS64 P0, [R0+URZ], R2 ;  /* 0x00000002000085a7 */ /* 0x000ee400080010ff */
[----:B---3--:R-:W-:Y:S05]  /*8360*/  @!P0 BRA `(.L_x_211) ;  /* 0xfffffffc00f08947 */ /* 0x008fea000383ffff */
[----:B------:R-:W-:Y:S05]  /*8370*/  BRA `(.L_x_212) ;  /* 0xffffffc400cc7947 */ /* 0x000fea000383ffff */
.L_x_94:
[----:B------:R-:W-:-:S07]  /*8380*/  MOV R0, UR5 ;  /* 0x0000000500007c02 */ /* 0x000fce0008000f00 */
.L_x_213:
[----:B-1----:R1:W2:Y:S02]  /*8390*/  SYNCS.PHASECHK.TRANS64.TRYWAIT P0, [R0+URZ], R3 ;  /* 0x00000003000075a7 */ /* 0x0022a400080011ff */
[----:B--2---:R-:W-:Y:S05]  /*83a0*/  @!P0 NANOSLEEP.SYNCS 0x989680 ;  /* 0x009896800000895d */ /* 0x004fea0003900000 */
[----:B------:R-:W2:Y:S02]  /*83b0*/  @!P0 SYNCS.PHASECHK.TRANS64 P0, [R0+URZ], R3 ;  /* 0x00000003000085a7 */ /* 0x000ea400080010ff */
[----:B--2---:R-:W-:Y:S05]  /*83c0*/  @!P0 BRA `(.L_x_213) ;  /* 0xfffffffc00f08947 */ /* 0x004fea000383ffff */
[----:B------:R-:W-:Y:S05]  /*83d0*/  BRA `(.L_x_214) ;  /* 0xffffffc400d87947 */ /* 0x000fea000383ffff */
.L_x_95:
[----:B------:R-:W-:-:S07]  /*83e0*/  MOV R0, UR5 ;  /* 0x0000000500007c02 */ /* 0x000fce0008000f00 */
.L_x_215:
[----:B-1----:R1:W2:Y:S02]  /*83f0*/  SYNCS.PHASECHK.TRANS64.TRYWAIT P0, [R0+URZ], R3 ;  /* 0x00000003000075a7 */ /* 0x0022a400080011ff */
[----:B--2---:R-:W-:Y:S05]  /*8400*/  @!P0 NANOSLEEP.SYNCS 0x989680 ;  /* 0x009896800000895d */ /* 0x004fea0003900000 */
[----:B------:R-:W2:Y:S02]  /*8410*/  @!P0 SYNCS.PHASECHK.TRANS64 P0, [R0+URZ], R3 ;  /* 0x00000003000085a7 */ /* 0x000ea400080010ff */
[----:B--2---:R-:W-:Y:S05]  /*8420*/  @!P0 BRA `(.L_x_215) ;  /* 0xfffffffc00f08947 */ /* 0x004fea000383ffff */
[----:B------:R-:W-:Y:S05]  /*8430*/  BRA `(.L_x_216) ;  /* 0xffffffc400e47947 */ /* 0x000fea000383ffff */
.L_x_96:
[----:B-1----:R-:W-:-:S07]  /*8440*/  MOV R0, UR7 ;  /* 0x0000000700007c02 */ /* 0x002fce0008000f00 */
.L_x_217:
[----:B-1----:R1:W2:Y:S02]  /*8450*/  SYNCS.PHASECHK.TRANS64.TRYWAIT P0, [R0+URZ], R2 ;  /* 0x00000002000075a7 */ /* 0x0022a400080011ff */
[----:B--2---:R-:W-:Y:S05]  /*8460*/  @!P0 NANOSLEEP.SYNCS 0x989680 ;  /* 0x009896800000895d */ /* 0x004fea0003900000 */
[----:B------:R-:W2:Y:S02]  /*8470*/  @!P0 SYNCS.PHASECHK.TRANS64 P0, [R0+URZ], R2 ;  /* 0x00000002000085a7 */ /* 0x000ea400080010ff */
[----:B--2---:R-:W-:Y:S05]  /*8480*/  @!P0 BRA `(.L_x_217) ;  /* 0xfffffffc00f08947 */ /* 0x004fea000383ffff */
[----:B------:R-:W-:Y:S05]  /*8490*/  BRA `(.L_x_218) ;  /* 0xffffffc400f07947 */ /* 0x000fea000383ffff */
.L_x_101:
[----:B---3--:R3:W1:Y:S02]  /*84a0*/  SYNCS.PHASECHK.TRANS64.TRYWAIT P0, [R0+URZ+0x260], R2 ;  /* 0x00026002000075a7 */ /* 0x00866400080011ff */
[----:B-1----:R-:W-:Y:S05]  /*84b0*/  @!P0 NANOSLEEP.SYNCS 0x989680 ;  /* 0x009896800000895d */ /* 0x002fea0003900000 */
[----:B------:R-:W1:Y:S02]  /*84c0*/  @!P0 SYNCS.PHASECHK.TRANS64 P0, [R0+URZ+0x260], R2 ;  /* 0x00026002000085a7 */ /* 0x000e6400080010ff */
[----:B-1----:R-:W-:Y:S05]  /*84d0*/  @!P0 BRA `(.L_x_101) ;  /* 0xfffffffc00f08947 */ /* 0x002fea000383ffff */
[----:B------:R-:W-:Y:S05]  /*84e0*/  BRA `(.L_x_219) ;  /* 0xffffffc800f07947 */ /* 0x000fea000383ffff */
.L_x_104:
[----:B------:R-:W-:Y:S07]  /*84f0*/  MOV R0, UR6 ;  /* 0x0000000600007c02 */ /* 0x000fee0008000f00 */
.L_x_220:
[----:B-1----:R1:W3:Y:S02]  /*8500*/  SYNCS.PHASECHK.TRANS64.TRYWAIT P0, [R0+URZ+0x258], R2 ;  /* 0x00025802000075a7 */ /* 0x0022e400080011ff */
[----:B---3--:R-:W-:Y:S05]  /*8510*/  @!P0 NANOSLEEP.SYNCS 0x989680 ;  /* 0x009896800000895d */ /* 0x008fea0003900000 */
[----:B------:R-:W3:Y:S02]  /*8520*/  @!P0 SYNCS.PHASECHK.TRANS64 P0, [R0+URZ+0x258], R2 ;  /* 0x00025802000085a7 */ /* 0x000ee400080010ff */
[----:B---3--:R-:W-:Y:S05]  /*8530*/  @!P0 BRA `(.L_x_220) ;  /* 0xfffffffc00f08947 */ /* 0x008fea000383ffff */
[----:B------:R-:W-:Y:S05]  /*8540*/  BRA `(.L_x_103) ;  /* 0xffffffcc00dc7947 */ /* 0x000fea000383ffff */
.L_x_107:
[----:B------:R-:W-:Y:S07]  /*8550*/  MOV R0, UR6 ;  /* 0x0000000600007c02 */ /* 0x000fee0008000f00 */
.L_x_221:
[----:B-1----:R1:W2:Y:S02]  /*8560*/  SYNCS.PHASECHK.TRANS64.TRYWAIT P2, [R0+URZ+0x248], R24 ;  /* 0x00024818000075a7 */ /* 0x0022a400080411ff */
[----:B--2---:R-:W-:Y:S05]  /*8570*/  @!P2 NANOSLEEP.SYNCS 0x989680 ;  /* 0x009896800000a95d */ /* 0x004fea0003900000 */
[----:B------:R-:W2:Y:S02]  /*8580*/  @!P2 SYNCS.PHASECHK.TRANS64 P2, [R0+URZ+0x248], R24 ;  /* 0x000248180000a5a7 */ /* 0x000ea400080410ff */
[----:B--2---:R-:W-:Y:S05]  /*8590*/  @!P2 BRA `(.L_x_221) ;  /* 0xfffffffc00f0a947 */ /* 0x004fea000383ffff */
[----:B------:R-:W-:Y:S05]  /*85a0*/  BRA `(.L_x_222) ;  /* 0xffffffd000707947 */ /* 0x000fea000383ffff */
.L_x_110:
[----:B--2---:R2:W4:Y:S02]  /*85b0*/  SYNCS.PHASECHK.TRANS64.TRYWAIT P0, [R0+URZ+0x260], R2 ;  /* 0x00026002000075a7 */ /* 0x00452400080011ff */
[----:B----4-:R-:W-:Y:S05]  /*85c0*/  @!P0 NANOSLEEP.SYNCS 0x989680 ;  /* 0x009896800000895d */ /* 0x010fea0003900000 */
[----:B------:R-:W4:Y:S02]  /*85d0*/  @!P0 SYNCS.PHASECHK.TRANS64 P0, [R0+URZ+0x260], R2 ;  /* 0x00026002000085a7 */ /* 0x000f2400080010ff */
[----:B----4-:R-:W-:Y:S05]  /*85e0*/  @!P0 BRA `(.L_x_110) ;  /* 0xfffffffc00f08947 */ /* 0x010fea000383ffff */
[----:B------:R-:W-:Y:S05]  /*85f0*/  BRA `(.L_x_223) ;  /* 0xffffffd400b87947 */ /* 0x000fea000383ffff */
.L_x_121:
[----:B-1----:R-:W-:Y:S04]  /*8600*/  MOV R0, UR43 ;  /* 0x0000002b00007c02 */ /* 0x002fe80008000f00 */
[----:B------:R1:W2:Y:S03]  /*8610*/  SYNCS.PHASECHK.TRANS64.TRYWAIT P1, [R0+URZ+0x240], R4 ;  /* 0x00024004000075a7 */ /* 0x0002a600080211ff */
[----:B--2---:R-:W-:Y:S05]  /*8620*/  @!P1 NANOSLEEP.SYNCS 0x989680 ;  /* 0x009896800000995d */ /* 0x004fea0003900000 */
[----:B------:R-:W2:Y:S02]  /*8630*/  @!P1 SYNCS.PHASECHK.TRANS64 P1, [R0+URZ+0x240], R4 ;  /* 0x00024004000095a7 */ /* 0x000ea400080210ff */
[----:B--2---:R-:W-:Y:S05]  /*8640*/  @!P1 BRA `(.L_x_121) ;  /* 0xfffffffc00ec9947 */ /* 0x004fea000383ffff */
[----:B------:R-:W-:Y:S05]  /*8650*/  BRA `(.L_x_120) ;  /* 0xffffffe0009c7947 */ /* 0x000fea000383ffff */
.L_x_123:
[----:B-1----:R1:W4:Y:S02]  /*8660*/  SYNCS.PHASECHK.TRANS64.TRYWAIT P1, [R16+URZ+0x280], R3 ;  /* 0x00028003100075a7 */ /* 0x00232400080211ff */
[----:B----4-:R-:W-:Y:S05]  /*8670*/  @!P1 NANOSLEEP.SYNCS 0x989680 ;  /* 0x009896800000995d */ /* 0x010fea0003900000 */
[----:B------:R-:W4:Y:S02]  /*8680*/  @!P1 SYNCS.PHASECHK.TRANS64 P1, [R16+URZ+0x280], R3 ;  /* 0x00028003100095a7 */ /* 0x000f2400080210ff */
[----:B----4-:R-:W-:Y:S05]  /*8690*/  @!P1 BRA `(.L_x_123) ;  /* 0xfffffffc00f09947 */ /* 0x010fea000383ffff */
[----:B------:R-:W-:Y:S05]  /*86a0*/  BRA `(.L_x_122) ;  /* 0xffffffe000d47947 */ /* 0x000fea000383ffff */
        .weak           $__internal_0_$__cuda_sm10x_tcgen05_guardrail_trap_col_being_dealloced_not_returned_by_alloc
        .type           $__internal_0_$__cuda_sm10x_tcgen05_guardrail_trap_col_being_dealloced_not_returned_by_alloc,@function
        .size           $__internal_0_$__cuda_sm10x_tcgen05_guardrail_trap_col_being_dealloced_not_returned_by_alloc,($__internal_1_$__cuda_sm10x_tcgen05_guardrail_trap_phase_invalid_during_alloc - $__internal_0_$__cuda_sm10x_tcgen05_guardrail_trap_col_being_dealloced_not_returned_by_alloc)
$__internal_0_$__cuda_sm10x_tcgen05_guardrail_trap_col_being_dealloced_not_returned_by_alloc:
[----:B------:R-:W-:Y:S05]  /*86b0*/  BPT.TRAP 0x1 ;  /* 0x000000040000795c */ /* 0x000fea0000300000 */
[----:B------:R-:W-:-:S04]  /*86c0*/  HFMA2 R3, -RZ, RZ, 0, 0 ;  /* 0x00000000ff037431 */ /* 0x000fc800000001ff */
[----:B------:R-:W-:Y:S05]  /*86d0*/  RET.REL.NODEC R2 `(_ZN7cutlass13device_kernelINS_4gemm6kernel13GemmUniversalIN4cute5tupleIJiiiiEEENS1_10collective13CollectiveMmaINS1_35MainloopSm100TmaUmmaWarpSpecializedILi36ELi2ELi4ENS5_IJNS4_1CILi1EEESB_SB_EEEEENS5_IJNSA_ILi64EEENSA_ILi32EEESE_EEENS_12float_e4m3_tENS5_IJlSB_lEEESH_SI_NS4_8TiledMMAINS4_8MMA_AtomIJNS4_10MMA_TraitsINS4_19SM100_MMA_F8F6F4_SSEJSH_SH_fSE_SF_NS4_17integral_constantINS4_4UMMA5MajorELSP_0EEESQ_NSN_INSO_7ScaleInELSR_0EEESS_EEEEEENS4_6LayoutISC_NS5_IJNSA_ILi0EEESW_SW_EEEEENS5_IJNS4_10UnderscoreESZ_SZ_EEEEENS4_13SM90_TMA_LOADENS4_14ComposedLayoutINS4_7SwizzleILi2ELi4ELi3EEENS4_18smem_ptr_flag_bitsILi8EEENSV_INS5_IJNSA_ILi8EEESE_EEENS5_IJSE_SB_EEEEEEEvNS4_8identityES12_S1C_vS1D_EENS_8epilogue10collective18CollectiveEpilogueINS1F_23Sm100TmaWarpSpecializedILi1ELi1ELi16ELb0ELb0EEEJSG_NS5_IJNSV_ISE_SB_EENSV_ISF_SB_EEEEESH_SI_SH_SI_NS1F_6fusion15FusionCallbacksIS1J_NS1N_17LinearCombinationISH_fSH_fLNS_15FloatRoundStyleE2EEESG_S1M_JEEENS4_5SM1004TMEM4LOAD26SM100_TMEM_LOAD_16dp32b16xES12_NS13_INS14_ILi1ELi4ELi3EEES17_NSV_INS5_IJS18_SF_EEENS5_IJSF_SB_EEEEEEENS4_39AutoVectorizingCopyWithAssumedAlignmentILi128EEENS4_14SM90_TMA_STOREES21_S23_S23_EEEvvEEEEvNT_6ParamsE) ;  /* 0xffffff7802487950 */ /* 0x000fea0003c3ffff */
        .weak           $__internal_1_$__cuda_sm10x_tcgen05_guardrail_trap_phase_invalid_during_alloc
        .type           $__internal_1_$__cuda_sm10x_tcgen05_guardrail_trap_phase_invalid_during_alloc,@function
        .size           $__internal_1_$__cuda_sm10x_tcgen05_guardrail_trap_phase_invalid_during_alloc,($__internal_2_$__cuda_sm10x_tcgen05_guardrail_trap_unallocated_columns_being_dealloced - $__internal_1_$__cuda_sm10x_tcgen05_guardrail_trap_phase_invalid_during_alloc)
$__internal_1_$__cuda_sm10x_tcgen05_guardrail_trap_phase_invalid_during_alloc:
[----:B------:R-:W-:Y:S05]  /*86e0*/  BPT.TRAP 0x1 ;  /* 0x000000040000795c */ /* 0x000fea0000300000 */
[----:B------:R-:W-:-:S04]  /*86f0*/  MOV R3, 0x0 ;  /* 0x0000000000037802 */ /* 0x000fc80000000f00 */
[----:B------:R-:W-:Y:S05]  /*8700*/  RET.REL.NODEC R2 `(_ZN7cutlass13device_kernelINS_4gemm6kernel13GemmUniversalIN4cute5tupleIJiiiiEEENS1_10collective13CollectiveMmaINS1_35MainloopSm100TmaUmmaWarpSpecializedILi36ELi2ELi4ENS5_IJNS4_1CILi1EEESB_SB_EEEEENS5_IJNSA_ILi64EEENSA_ILi32EEESE_EEENS_12float_e4m3_tENS5_IJlSB_lEEESH_SI_NS4_8TiledMMAINS4_8MMA_AtomIJNS4_10MMA_TraitsINS4_19SM100_MMA_F8F6F4_SSEJSH_SH_fSE_SF_NS4_17integral_constantINS4_4UMMA5MajorELSP_0EEESQ_NSN_INSO_7ScaleInELSR_0EEESS_EEEEEENS4_6LayoutISC_NS5_IJNSA_ILi0EEESW_SW_EEEEENS5_IJNS4_10UnderscoreESZ_SZ_EEEEENS4_13SM90_TMA_LOADENS4_14ComposedLayoutINS4_7SwizzleILi2ELi4ELi3EEENS4_18smem_ptr_flag_bitsILi8EEENSV_INS5_IJNSA_ILi8EEESE_EEENS5_IJSE_SB_EEEEEEEvNS4_8identityES12_S1C_vS1D_EENS_8epilogue10collective18CollectiveEpilogueINS1F_23Sm100TmaWarpSpecializedILi1ELi1ELi16ELb0ELb0EEEJSG_NS5_IJNSV_ISE_SB_EENSV_ISF_SB_EEEEESH_SI_SH_SI_NS1F_6fusion15FusionCallbacksIS1J_NS1N_17LinearCombinationISH_fSH_fLNS_15FloatRoundStyleE2EEESG_S1M_JEEENS4_5SM1004TMEM4LOAD26SM100_TMEM_LOAD_16dp32b16xES12_NS13_INS14_ILi1ELi4ELi3EEES17_NSV_INS5_IJS18_SF_EEENS5_IJSF_SB_EEEEEEENS4_39AutoVectorizingCopyWithAssumedAlignmentILi128EEENS4_14SM90_TMA_STOREES21_S23_S23_EEEvvEEEEvNT_6ParamsE) ;  /* 0xffffff78023c7950 */ /* 0x000fea0003c3ffff */
        .weak           $__internal_2_$__cuda_sm10x_tcgen05_guardrail_trap_unallocated_columns_being_dealloced
        .type           $__internal_2_$__cuda_sm10x_tcgen05_guardrail_trap_unallocated_columns_being_dealloced,@function
        .size           $__internal_2_$__cuda_sm10x_tcgen05_guardrail_trap_unallocated_columns_being_dealloced,(.L_x_225 - $__internal_2_$__cuda_sm10x_tcgen05_guardrail_trap_unallocated_columns_being_dealloced)
$__internal_2_$__cuda_sm10x_tcgen05_guardrail_trap_unallocated_columns_being_dealloced:
[----:B------:R-:W-:Y:S05]  /*8710*/  BPT.TRAP 0x1 ;  /* 0x000000040000795c */ /* 0x000fea0000300000 */
[----:B------:R-:W-:-:S04]  /*8720*/  HFMA2 R3, -RZ, RZ, 0, 0 ;  /* 0x00000000ff037431 */ /* 0x000fc800000001ff */
[----:B------:R-:W-:Y:S05]  /*8730*/  RET.REL.NODEC R2 `(_ZN7cutlass13device_kernelINS_4gemm6kernel13GemmUniversalIN4cute5tupleIJiiiiEEENS1_10collective13CollectiveMmaINS1_35MainloopSm100TmaUmmaWarpSpecializedILi36ELi2ELi4ENS5_IJNS4_1CILi1EEESB_SB_EEEEENS5_IJNSA_ILi64EEENSA_ILi32EEESE_EEENS_12float_e4m3_tENS5_IJlSB_lEEESH_SI_NS4_8TiledMMAINS4_8MMA_AtomIJNS4_10MMA_TraitsINS4_19SM100_MMA_F8F6F4_SSEJSH_SH_fSE_SF_NS4_17integral_constantINS4_4UMMA5MajorELSP_0EEESQ_NSN_INSO_7ScaleInELSR_0EEESS_EEEEEENS4_6LayoutISC_NS5_IJNSA_ILi0EEESW_SW_EEEEENS5_IJNS4_10UnderscoreESZ_SZ_EEEEENS4_13SM90_TMA_LOADENS4_14ComposedLayoutINS4_7SwizzleILi2ELi4ELi3EEENS4_18smem_ptr_flag_bitsILi8EEENSV_INS5_IJNSA_ILi8EEESE_EEENS5_IJSE_SB_EEEEEEEvNS4_8identityES12_S1C_vS1D_EENS_8epilogue10collective18CollectiveEpilogueINS1F_23Sm100TmaWarpSpecializedILi1ELi1ELi16ELb0ELb0EEEJSG_NS5_IJNSV_ISE_SB_EENSV_ISF_SB_EEEEESH_SI_SH_SI_NS1F_6fusion15FusionCallbacksIS1J_NS1N_17LinearCombinationISH_fSH_fLNS_15FloatRoundStyleE2EEESG_S1M_JEEENS4_5SM1004TMEM4LOAD26SM100_TMEM_LOAD_16dp32b16xES12_NS13_INS14_ILi1ELi4ELi3EEES17_NSV_INS5_IJS18_SF_EEENS5_IJSF_SB_EEEEEEENS4_39AutoVectorizingCopyWithAssumedAlignmentILi128EEENS4_14SM90_TMA_STOREES21_S23_S23_EEEvvEEEEvNT_6ParamsE) ;  /* 0xffffff7802307950 */ /* 0x000fea0003c3ffff */
.L_x_224:
[----:B------:R-:W-:-:S00]  /*8740*/  BRA `(.L_x_224) ;  /* 0xfffffffc00fc7947 */ /* 0x000fc0000383ffff */
[----:B------:R-:W-:-:S00]  /*8750*/  NOP ;  /* 0x0000000000007918 */ /* 0x000fc00000000000 */
        /* <DEDUP_REMOVED lines=10> */
.L_x_225:


//--------------------- .nv.global.init           --------------------------
	.section	.nv.global.init,"aw",@progbits
.nv.global.init:
	.type		$str$27,@object
	.size		$str$27,($str$28 - $str$27)
$str$27:
        /*0000*/ 	.byte	0x28, 0x61, 0x64, 0x64, 0x72, 0x65, 0x73, 0x73, 0x20, 0x26, 0x20, 0x6d, 0x61, 0x73, 0x6b, 0x29
        /*0010*/ 	.byte	0x20, 0x3d, 0x3d, 0x20, 0x30, 0x00
	.type		$str$28,@object
	.size		$str$28,($str$26 - $str$28)
$str$28:
        /*0016*/ 	.byte	0x2f, 0x74, 0x6d, 0x70, 0x2f, 0x63, 0x75, 0x74, 0x6c, 0x61, 0x73, 0x73, 0x5f, 0x73, 0x77, 0x65
        /*0026*/ 	.byte	0x65, 0x70, 0x5f, 0x73, 0x72, 0x63, 0x2f, 0x69, 0x6e, 0x63, 0x6c, 0x75, 0x64, 0x65, 0x2f, 0x63
        /*0036*/ 	.byte	0x75, 0x74, 0x65, 0x2f, 0x70, 0x6f, 0x69, 0x6e, 0x74, 0x65, 0x72, 0x5f, 0x66, 0x6c, 0x61, 0x67
        /*0046*/ 	.byte	0x67, 0x65, 0x64, 0x2e, 0x68, 0x70, 0x70, 0x00
	.type		$str$26,@object
	.size		$str$26,($str$25 - $str$26)
$str$26:
        /*004e*/ 	.byte	0x2f, 0x74, 0x6d, 0x70, 0x2f, 0x63, 0x75, 0x74, 0x6c, 0x61, 0x73, 0x73, 0x5f, 0x73, 0x77, 0x65
        /*005e*/ 	.byte	0x65, 0x70, 0x5f, 0x73, 0x72, 0x63, 0x2f, 0x69, 0x6e, 0x63, 0x6c, 0x75, 0x64, 0x65, 0x2f, 0x63
        /*006e*/ 	.byte	0x75, 0x74, 0x65, 0x2f, 0x61, 0x74, 0x6f, 0x6d, 0x2f, 0x63, 0x6f, 0x70, 0x79, 0x5f, 0x74, 0x72
        /*007e*/ 	.byte	0x61, 0x69, 0x74, 0x73, 0x5f, 0x73, 0x6d, 0x31, 0x30, 0x30, 0x2e, 0x68, 0x70, 0x70, 0x00
	.type		$str$25,@object
	.size		$str$25,(__unnamed_1 - $str$25)
$str$25:
        /*008d*/ 	.byte	0x28, 0x28, 0x75, 0x69, 0x6e, 0x74, 0x33, 0x32, 0x5f, 0x74, 0x28, 0x74, 0x68, 0x72, 0x65, 0x61
        /*009d*/ 	.byte	0x64, 0x49, 0x64, 0x78, 0x2e, 0x78, 0x29, 0x20, 0x2f, 0x20, 0x33, 0x32, 0x29, 0x20, 0x25, 0x20
        /*00ad*/ 	.byte	0x34, 0x29, 0x20, 0x3d, 0x3d, 0x20, 0x28, 0x28, 0x28, 0x74, 0x6d, 0x65, 0x6d, 0x5f, 0x61, 0x64
        /*00bd*/ 	.byte	0x64, 0x72, 0x20, 0x3e, 0x3e, 0x20, 0x31, 0x36, 0x29, 0x20, 0x2f, 0x20, 0x33, 0x32, 0x29, 0x20
        /*00cd*/ 	.byte	0x25, 0x20, 0x34, 0x29, 0x00
	.type		__unnamed_1,@object
	.size		__unnamed_1,(__unnamed_2 - __unnamed_1)
__unnamed_1:
        /*00d2*/ 	.byte	0x61, 0x75, 0x74, 0x6f, 0x20, 0x63, 0x75, 0x74, 0x65, 0x3a, 0x3a, 0x61, 0x73, 0x5f, 0x70, 0x6f
        /* <DEDUP_REMOVED lines=24> */
        /*0262*/ 	.byte	0x3c, 0x32, 0x30, 0x34, 0x38, 0x3e, 0x3e, 0x3e, 0x3e, 0x5d, 0x00
	.type		__unnamed_2,@object
	.size		__unnamed_2,(.L_2 - __unnamed_2)
__unnamed_2:
        /* <DEDUP_REMOVED lines=37> */
        /*04bd*/ 	.byte	0x3a, 0x43, 0x3c, 0x30, 0x3e, 0x3e, 0x3e, 0x3e, 0x5d, 0x00
.L_2:


//--------------------- .nv.shared._ZN7cutlass13device_kernelINS_4gemm6kernel13GemmUniversalIN4cute5tupleIJiiiiEEENS1_10collective13CollectiveMmaINS1_35MainloopSm100TmaUmmaWarpSpecializedILi36ELi2ELi4ENS5_IJNS4_1CILi1EEESB_SB_EEEEENS5_IJNSA_ILi64EEENSA_ILi32EEESE_EEENS_12float_e4m3_tENS5_IJlSB_lEEESH_SI_NS4_8TiledMMAINS4_8MMA_AtomIJNS4_10MMA_TraitsINS4_19SM100_MMA_F8F6F4_SSEJSH_SH_fSE_SF_NS4_17integral_constantINS4_4UMMA5MajorELSP_0EEESQ_NSN_INSO_7ScaleInELSR_0EEESS_EEEEEENS4_6LayoutISC_NS5_IJNSA_ILi0EEESW_SW_EEEEENS5_IJNS4_10UnderscoreESZ_SZ_EEEEENS4_13SM90_TMA_LOADENS4_14ComposedLayoutINS4_7SwizzleILi2ELi4ELi3EEENS4_18smem_ptr_flag_bitsILi8EEENSV_INS5_IJNSA_ILi8EEESE_EEENS5_IJSE_SB_EEEEEEEvNS4_8identityES12_S1C_vS1D_EENS_8epilogue10collective18CollectiveEpilogueINS1F_23Sm100TmaWarpSpecializedILi1ELi1ELi16ELb0ELb0EEEJSG_NS5_IJNSV_ISE_SB_EENSV_ISF_SB_EEEEESH_SI_SH_SI_NS1F_6fusion15FusionCallbacksIS1J_NS1N_17LinearCombinationISH_fSH_fLNS_15FloatRoundStyleE2EEESG_S1M_JEEENS4_5SM1004TMEM4LOAD26SM100_TMEM_LOAD_16dp32b16xES12_NS13_INS14_ILi1ELi4ELi3EEES17_NSV_INS5_IJS18_SF_EEENS5_IJSF_SB_EEEEEEENS4_39AutoVectorizingCopyWithAssumedAlignmentILi128EEENS4_14SM90_TMA_STOREES21_S23_S23_EEEvvEEEEvNT_6ParamsE --------------------------
	.section	.nv.shared._ZN7cutlass13device_kernelINS_4gemm6kernel13GemmUniversalIN4cute5tupleIJiiiiEEENS1_10collective13CollectiveMmaINS1_35MainloopSm100TmaUmmaWarpSpecializedILi36ELi2ELi4ENS5_IJNS4_1CILi1EEESB_SB_EEEEENS5_IJNSA_ILi64EEENSA_ILi32EEESE_EEENS_12float_e4m3_tENS5_IJlSB_lEEESH_SI_NS4_8TiledMMAINS4_8MMA_AtomIJNS4_10MMA_TraitsINS4_19SM100_MMA_F8F6F4_SSEJSH_SH_fSE_SF_NS4_17integral_constantINS4_4UMMA5MajorELSP_0EEESQ_NSN_INSO_7ScaleInELSR_0EEESS_EEEEEENS4_6LayoutISC_NS5_IJNSA_ILi0EEESW_SW_EEEEENS5_IJNS4_10UnderscoreESZ_SZ_EEEEENS4_13SM90_TMA_LOADENS4_14ComposedLayoutINS4_7SwizzleILi2ELi4ELi3EEENS4_18smem_ptr_flag_bitsILi8EEENSV_INS5_IJNSA_ILi8EEESE_EEENS5_IJSE_SB_EEEEEEEvNS4_8identityES12_S1C_vS1D_EENS_8epilogue10collective18CollectiveEpilogueINS1F_23Sm100TmaWarpSpecializedILi1ELi1ELi16ELb0ELb0EEEJSG_NS5_IJNSV_ISE_SB_EENSV_ISF_SB_EEEEESH_SI_SH_SI_NS1F_6fusion15FusionCallbacksIS1J_NS1N_17LinearCombinationISH_fSH_fLNS_15FloatRoundStyleE2EEESG_S1M_JEEENS4_5SM1004TMEM4LOAD26SM100_TMEM_LOAD_16dp32b16xES12_NS13_INS14_ILi1ELi4ELi3EEES17_NSV_INS5_IJS18_SF_EEENS5_IJSF_SB_EEEEEEENS4_39AutoVectorizingCopyWithAssumedAlignmentILi128EEENS4_14SM90_TMA_STOREES21_S23_S23_EEEvvEEEEvNT_6ParamsE,"aw",@nobits
	.sectionflags	@""
	.align	16
	.zero		1024


//--------------------- .nv.shared.reserved.0     --------------------------
	.section	.nv.shared.reserved.0,"aw",@nobits
	.weak		__nv_reservedSMEM_offset_0_alias
	.size		__nv_reservedSMEM_offset_0_alias, 0, 64
	.other		__nv_reservedSMEM_offset_0_alias,@"STO_CUDA_RESERVED_SHARED STV_DEFAULT"
__nv_reservedSMEM_offset_0_alias:
	.zero		0
.nv.shared.reserved.0:
	.zero		64
	.weak		__nv_reservedSMEM_tcgen05_partition
	.type		__nv_reservedSMEM_tcgen05_partition,@object
	.size		__nv_reservedSMEM_tcgen05_partition,(.L_0 - __nv_reservedSMEM_tcgen05_partition)
__nv_reservedSMEM_tcgen05_partition:
	.zero		32
.L_0:


//--------------------- .nv.global                --------------------------
	.section	.nv.global,"aw",@nobits
.nv.global:
	.type		_ZN40_INTERNAL_b0a7cde1_4_k_cu_d08aa6ef_204354cute1_E,@object
	.size		_ZN40_INTERNAL_b0a7cde1_4_k_cu_d08aa6ef_204354cute1_E,(_ZN40_INTERNAL_b0a7cde1_4_k_cu_d08aa6ef_204354cuda3std3__45__cpo6cbeginE - _ZN40_INTERNAL_b0a7cde1_4_k_cu_d08aa6ef_204354cute1_E)
_ZN40_INTERNAL_b0a7cde1_4_k_cu_d08aa6ef_204354cute1_E:
	.zero		1
	.type		_ZN40_INTERNAL_b0a7cde1_4_k_cu_d08aa6ef_204354cuda3std3__45__cpo6cbeginE,@object
	.size		_ZN40_INTERNAL_b0a7cde1_4_k_cu_d08aa6ef_204354cuda3std3__45__cpo6cbeginE,(_ZN40_INTERNAL_b0a7cde1_4_k_cu_d08aa6ef_204354cuda3std3__48in_placeE - _ZN40_INTERNAL_b0a7cde1_4_k_cu_d08aa6ef_204354cuda3std3__45__cpo6cbeginE)
_ZN40_INTERNAL_b0a7cde1_4_k_cu_d08aa6ef_204354cuda3std3__45__cpo6cbeginE:
	.zero		1
	.type		_ZN40_INTERNAL_b0a7cde1_4_k_cu_d08aa6ef_204354cuda3std3__48in_placeE,@object
	.size		_ZN40_INTERNAL_b0a7cde1_4_k_cu_d08aa6ef_204354cuda3std3__48in_placeE,(_ZN40_INTERNAL_b0a7cde1_4_k_cu_d08aa6ef_204354cuda3std6ranges3__45__cpo9iter_moveE - _ZN40_INTERNAL_b0a7cde1_4_k_cu_d08aa6ef_204354cuda3std3__48in_placeE)
_ZN40_INTERNAL_b0a7cde1_4_k_cu_d08aa6ef_204354cuda3std3__48in_placeE:
	.zero		1
	.type		_ZN40_INTERNAL_b0a7cde1_4_k_cu_d08aa6ef_204354cuda3std6ranges3__45__cpo9iter_moveE,@object
	.size		_ZN40_INTERNAL_b0a7cde1_4_k_cu_d08aa6ef_204354cuda3std6ranges3__45__cpo9iter_moveE,(_ZN40_INTERNAL_b0a7cde1_4_k_cu_d08aa6ef_204354cuda3std3__45__cpo5beginE - _ZN40_INTERNAL_b0a7cde1_4_k_cu_d08aa6ef_204354cuda3std6ranges3__45__cpo9iter_moveE)
_ZN40_INTERNAL_b0a7cde1_4_k_cu_d08aa6ef_204354cuda3std6ranges3__45__cpo9iter_moveE:
	.zero		1
	.type		_ZN40_INTERNAL_b0a7cde1_4_k_cu_d08aa6ef_204354cuda3std3__45__cpo5beginE,@object
	.size		_ZN40_INTERNAL_b0a7cde1_4_k_cu_d08aa6ef_204354cuda3std3__45__cpo5beginE,(_ZN40_INTERNAL_b0a7cde1_4_k_cu_d08aa6ef_204354cuda3std3__442_GLOBAL__N__b0a7cde1_4_k_cu_d08aa6ef_204356ignoreE - _ZN40_INTERNAL_b0a7cde1_4_k_cu_d08aa6ef_204354cuda3std3__45__cpo5beginE)
_ZN40_INTERNAL_b0a7cde1_4_k_cu_d08aa6ef_204354cuda3std3__45__cpo5beginE:
	.zero		1
	.type		_ZN40_INTERNAL_b0a7cde1_4_k_cu_d08aa6ef_204354cuda3std3__442_GLOBAL__N__b0a7cde1_4_k_cu_d08aa6ef_204356ignoreE,@object
	.size		_ZN40_INTERNAL_b0a7cde1_4_k_cu_d08aa6ef_204354cuda3std3__442_GLOBAL__N__b0a7cde1_4_k_cu_d08aa6ef_204356ignoreE,(_ZN40_INTERNAL_b0a7cde1_4_k_cu_d08aa6ef_204354cute7productE - _ZN40_INTERNAL_b0a7cde1_4_k_cu_d08aa6ef_204354cuda3std3__442_GLOBAL__N__b0a7cde1_4_k_cu_d08aa6ef_204356ignoreE)
_ZN40_INTERNAL_b0a7cde1_4_k_cu_d08aa6ef_204354cuda3std3__442_GLOBAL__N__b0a7cde1_4_k_cu_d08aa6ef_204356ignoreE:
	.zero		1
	.type		_ZN40_INTERNAL_b0a7cde1_4_k_cu_d08aa6ef_204354cute7productE,@object
	.size		_ZN40_INTERNAL_b0a7cde1_4_k_cu_d08aa6ef_204354cute7productE,(_ZN40_INTERNAL_b0a7cde1_4_k_cu_d08aa6ef_204354cuda3std3__45__cpo3endE - _ZN40_INTERNAL_b0a7cde1_4_k_cu_d08aa6ef_204354cute7productE)
_ZN40_INTERNAL_b0a7cde1_4_k_cu_d08aa6ef_204354cute7productE:
	.zero		1
	.type		_ZN40_INTERNAL_b0a7cde1_4_k_cu_d08aa6ef_204354cuda3std3__45__cpo3endE,@object
	.size		_ZN40_INTERNAL_b0a7cde1_4_k_cu_d08aa6ef_204354cuda3std3__45__cpo3endE,(_ZN40_INTERNAL_b0a7cde1_4_k_cu_d08aa6ef_204354cuda3std3__419piecewise_constructE - _ZN40_INTERNAL_b0a7cde1_4_k_cu_d08aa6ef_204354cuda3std3__45__cpo3endE)
_ZN40_INTERNAL_b0a7cde1_4_k_cu_d08aa6ef_204354cuda3std3__45__cpo3endE:
	.zero		1
	.type		_ZN40_INTERNAL_b0a7cde1_4_k_cu_d08aa6ef_204354cuda3std3__419piecewise_constructE,@object
	.size		_ZN40_INTERNAL_b0a7cde1_4_k_cu_d08aa6ef_204354cuda3std3__419piecewise_constructE,(_ZN40_INTERNAL_b0a7cde1_4_k_cu_d08aa6ef_204354cuda3std3__45__cpo4cendE - _ZN40_INTERNAL_b0a7cde1_4_k_cu_d08aa6ef_204354cuda3std3__419piecewise_constructE)
_ZN40_INTERNAL_b0a7cde1_4_k_cu_d08aa6ef_204354cuda3std3__419piecewise_constructE:
	.zero		1
	.type		_ZN40_INTERNAL_b0a7cde1_4_k_cu_d08aa6ef_204354cuda3std3__45__cpo4cendE,@object
	.size		_ZN40_INTERNAL_b0a7cde1_4_k_cu_d08aa6ef_204354cuda3std3__45__cpo4cendE,(_ZN40_INTERNAL_b0a7cde1_4_k_cu_d08aa6ef_204354cuda3std6ranges3__45__cpo4swapE - _ZN40_INTERNAL_b0a7cde1_4_k_cu_d08aa6ef_204354cuda3std3__45__cpo4cendE)
_ZN40_INTERNAL_b0a7cde1_4_k_cu_d08aa6ef_204354cuda3std3__45__cpo4cendE:
	.zero		1
	.type		_ZN40_INTERNAL_b0a7cde1_4_k_cu_d08aa6ef_204354cuda3std6ranges3__45__cpo4swapE,@object
	.size		_ZN40_INTERNAL_b0a7cde1_4_k_cu_d08aa6ef_204354cuda3std6ranges3__45__cpo4swapE,(.L_10 - _ZN40_INTERNAL_b0a7cde1_4_k_cu_d08aa6ef_204354cuda3std6ranges3__45__cpo4swapE)
_ZN40_INTERNAL_b0a7cde1_4_k_cu_d08aa6ef_204354cuda3std6ranges3__45__cpo4swapE:
	.zero		1
.L_10:


//--------------------- .nv.constant0._ZN7cutlass13device_kernelINS_4gemm6kernel13GemmUniversalIN4cute5tupleIJiiiiEEENS1_10collective13CollectiveMmaINS1_35MainloopSm100TmaUmmaWarpSpecializedILi36ELi2ELi4ENS5_IJNS4_1CILi1EEESB_SB_EEEEENS5_IJNSA_ILi64EEENSA_ILi32EEESE_EEENS_12float_e4m3_tENS5_IJlSB_lEEESH_SI_NS4_8TiledMMAINS4_8MMA_AtomIJNS4_10MMA_TraitsINS4_19SM100_MMA_F8F6F4_SSEJSH_SH_fSE_SF_NS4_17integral_constantINS4_4UMMA5MajorELSP_0EEESQ_NSN_INSO_7ScaleInELSR_0EEESS_EEEEEENS4_6LayoutISC_NS5_IJNSA_ILi0EEESW_SW_EEEEENS5_IJNS4_10UnderscoreESZ_SZ_EEEEENS4_13SM90_TMA_LOADENS4_14ComposedLayoutINS4_7SwizzleILi2ELi4ELi3EEENS4_18smem_ptr_flag_bitsILi8EEENSV_INS5_IJNSA_ILi8EEESE_EEENS5_IJSE_SB_EEEEEEEvNS4_8identityES12_S1C_vS1D_EENS_8epilogue10collective18CollectiveEpilogueINS1F_23Sm100TmaWarpSpecializedILi1ELi1ELi16ELb0ELb0EEEJSG_NS5_IJNSV_ISE_SB_EENSV_ISF_SB_EEEEESH_SI_SH_SI_NS1F_6fusion15FusionCallbacksIS1J_NS1N_17LinearCombinationISH_fSH_fLNS_15FloatRoundStyleE2EEESG_S1M_JEEENS4_5SM1004TMEM4LOAD26SM100_TMEM_LOAD_16dp32b16xES12_NS13_INS14_ILi1ELi4ELi3EEES17_NSV_INS5_IJS18_SF_EEENS5_IJSF_SB_EEEEEEENS4_39AutoVectorizingCopyWithAssumedAlignmentILi128EEENS4_14SM90_TMA_STOREES21_S23_S23_EEEvvEEEEvNT_6ParamsE --------------------------
	.section	.nv.constant0._ZN7cutlass13device_kernelINS_4gemm6kernel13GemmUniversalIN4cute5tupleIJiiiiEEENS1_10collective13CollectiveMmaINS1_35MainloopSm100TmaUmmaWarpSpecializedILi36ELi2ELi4ENS5_IJNS4_1CILi1EEESB_SB_EEEEENS5_IJNSA_ILi64EEENSA_ILi32EEESE_EEENS_12float_e4m3_tENS5_IJlSB_lEEESH_SI_NS4_8TiledMMAINS4_8MMA_AtomIJNS4_10MMA_TraitsINS4_19SM100_MMA_F8F6F4_SSEJSH_SH_fSE_SF_NS4_17integral_constantINS4_4UMMA5MajorELSP_0EEESQ_NSN_INSO_7ScaleInELSR_0EEESS_EEEEEENS4_6LayoutISC_NS5_IJNSA_ILi0EEESW_SW_EEEEENS5_IJNS4_10UnderscoreESZ_SZ_EEEEENS4_13SM90_TMA_LOADENS4_14ComposedLayoutINS4_7SwizzleILi2ELi4ELi3EEENS4_18smem_ptr_flag_bitsILi8EEENSV_INS5_IJNSA_ILi8EEESE_EEENS5_IJSE_SB_EEEEEEEvNS4_8identityES12_S1C_vS1D_EENS_8epilogue10collective18CollectiveEpilogueINS1F_23Sm100TmaWarpSpecializedILi1ELi1ELi16ELb0ELb0EEEJSG_NS5_IJNSV_ISE_SB_EENSV_ISF_SB_EEEEESH_SI_SH_SI_NS1F_6fusion15FusionCallbacksIS1J_NS1N_17LinearCombinationISH_fSH_fLNS_15FloatRoundStyleE2EEESG_S1M_JEEENS4_5SM1004TMEM4LOAD26SM100_TMEM_LOAD_16dp32b16xES12_NS13_INS14_ILi1ELi4ELi3EEES17_NSV_INS5_IJS18_SF_EEENS5_IJSF_SB_EEEEEEENS4_39AutoVectorizingCopyWithAssumedAlignmentILi128EEENS4_14SM90_TMA_STOREES21_S23_S23_EEEvvEEEEvNT_6ParamsE,"a",@progbits
	.sectionflags	@""
	.align	4
.nv.constant0._ZN7cutlass13device_kernelINS_4gemm6kernel13GemmUniversalIN4cute5tupleIJiiiiEEENS1_10collective13CollectiveMmaINS1_35MainloopSm100TmaUmmaWarpSpecializedILi36ELi2ELi4ENS5_IJNS4_1CILi1EEESB_SB_EEEEENS5_IJNSA_ILi64EEENSA_ILi32EEESE_EEENS_12float_e4m3_tENS5_IJlSB_lEEESH_SI_NS4_8TiledMMAINS4_8MMA_AtomIJNS4_10MMA_TraitsINS4_19SM100_MMA_F8F6F4_SSEJSH_SH_fSE_SF_NS4_17integral_constantINS4_4UMMA5MajorELSP_0EEESQ_NSN_INSO_7ScaleInELSR_0EEESS_EEEEEENS4_6LayoutISC_NS5_IJNSA_ILi0EEESW_SW_EEEEENS5_IJNS4_10UnderscoreESZ_SZ_EEEEENS4_13SM90_TMA_LOADENS4_14ComposedLayoutINS4_7SwizzleILi2ELi4ELi3EEENS4_18smem_ptr_flag_bitsILi8EEENSV_INS5_IJNSA_ILi8EEESE_EEENS5_IJSE_SB_EEEEEEEvNS4_8identityES12_S1C_vS1D_EENS_8epilogue10collective18CollectiveEpilogueINS1F_23Sm100TmaWarpSpecializedILi1ELi1ELi16ELb0ELb0EEEJSG_NS5_IJNSV_ISE_SB_EENSV_ISF_SB_EEEEESH_SI_SH_SI_NS1F_6fusion15FusionCallbacksIS1J_NS1N_17LinearCombinationISH_fSH_fLNS_15FloatRoundStyleE2EEESG_S1M_JEEENS4_5SM1004TMEM4LOAD26SM100_TMEM_LOAD_16dp32b16xES12_NS13_INS14_ILi1ELi4ELi3EEES17_NSV_INS5_IJS18_SF_EEENS5_IJSF_SB_EEEEEEENS4_39AutoVectorizingCopyWithAssumedAlignmentILi128EEENS4_14SM90_TMA_STOREES21_S23_S23_EEEvvEEEEvNT_6ParamsE:
	.zero		2944


//--------------------- SYMBOLS --------------------------

	.type		.nv.reservedSmem.offset0,@object
	.size		.nv.reservedSmem.offset0,0x4
	.type		.nv.reservedSmem.cap,@object
	.size		.nv.reservedSmem.cap,0x4
	.type		__assertfail,@function
